//
// Generated by NVIDIA NVVM Compiler
//
// Compiler Build ID: CL-36424714
// Cuda compilation tools, release 13.0, V13.0.88
// Based on NVVM 20.0.0
//

.version 9.0
.target sm_100
.address_size 64

	// .globl	_Z9vy_kerneliddddddddjdPjS_S_S_y
.func  (.param .align 16 .b8 func_retval0[16]) __internal_trig_reduction_slowpathd
(
	.param .b64 __internal_trig_reduction_slowpathd_param_0
)
;
.global .align 4 .b8 precalc_xorwow_matrix[102400];
.global .align 4 .b8 precalc_xorwow_offset_matrix[102400];
.global .align 4 .b8 mrg32k3aM1[2304];
.global .align 4 .b8 mrg32k3aM2[2304];
.global .align 4 .b8 mrg32k3aM1SubSeq[2016];
.global .align 4 .b8 mrg32k3aM2SubSeq[2016];
.global .align 4 .b8 mrg32k3aM1Seq[2304];
.global .align 4 .b8 mrg32k3aM2Seq[2304];
.const .align 8 .b8 __cr_lgamma_table[72];
.extern .shared .align 16 .b8 sdata[];
.global .align 8 .b8 __cudart_i2opi_d[144] = {8, 93, 141, 31, 177, 95, 251, 107, 234, 146, 82, 138, 247, 57, 7, 61, 123, 241, 229, 235, 199, 186, 39, 117, 45, 234, 95, 158, 102, 63, 70, 79, 183, 9, 203, 39, 207, 126, 54, 109, 31, 109, 10, 90, 139, 17, 47, 239, 15, 152, 5, 222, 255, 151, 248, 31, 59, 40, 249, 189, 139, 95, 132, 156, 244, 57, 83, 131, 57, 214, 145, 57, 65, 126, 95, 180, 38, 112, 156, 233, 132, 68, 187, 46, 245, 53, 130, 232, 62, 167, 41, 177, 28, 235, 29, 254, 28, 146, 209, 9, 234, 46, 73, 6, 224, 210, 77, 66, 58, 110, 36, 183, 97, 197, 187, 222, 171, 99, 81, 254, 65, 144, 67, 60, 153, 149, 98, 219, 192, 221, 52, 245, 209, 87, 39, 252, 41, 21, 68, 78, 110, 131, 249, 162};
.global .align 16 .b8 __cudart_sin_cos_coeffs[128] = {70, 210, 176, 44, 241, 229, 90, 190, 146, 227, 172, 105, 227, 29, 199, 62, 161, 98, 219, 25, 160, 1, 42, 191, 24, 8, 17, 17, 17, 17, 129, 63, 84, 85, 85, 85, 85, 85, 197, 191, 0, 0, 0, 0, 0, 0, 0, 0, 0, 0, 0, 0, 0, 0, 0, 0, 100, 129, 253, 32, 131, 255, 168, 189, 40, 133, 239, 193, 167, 238, 33, 62, 217, 230, 6, 142, 79, 126, 146, 190, 233, 188, 221, 25, 160, 1, 250, 62, 71, 93, 193, 22, 108, 193, 86, 191, 81, 85, 85, 85, 85, 85, 165, 63, 0, 0, 0, 0, 0, 0, 224, 191, 0, 0, 0, 0, 0, 0, 240, 63};

.visible .entry _Z9vy_kerneliddddddddjdPjS_S_S_y(
	.param .u32 _Z9vy_kerneliddddddddjdPjS_S_S_y_param_0,
	.param .f64 _Z9vy_kerneliddddddddjdPjS_S_S_y_param_1,
	.param .f64 _Z9vy_kerneliddddddddjdPjS_S_S_y_param_2,
	.param .f64 _Z9vy_kerneliddddddddjdPjS_S_S_y_param_3,
	.param .f64 _Z9vy_kerneliddddddddjdPjS_S_S_y_param_4,
	.param .f64 _Z9vy_kerneliddddddddjdPjS_S_S_y_param_5,
	.param .f64 _Z9vy_kerneliddddddddjdPjS_S_S_y_param_6,
	.param .f64 _Z9vy_kerneliddddddddjdPjS_S_S_y_param_7,
	.param .f64 _Z9vy_kerneliddddddddjdPjS_S_S_y_param_8,
	.param .u32 _Z9vy_kerneliddddddddjdPjS_S_S_y_param_9,
	.param .f64 _Z9vy_kerneliddddddddjdPjS_S_S_y_param_10,
	.param .u64 .ptr .align 1 _Z9vy_kerneliddddddddjdPjS_S_S_y_param_11,
	.param .u64 .ptr .align 1 _Z9vy_kerneliddddddddjdPjS_S_S_y_param_12,
	.param .u64 .ptr .align 1 _Z9vy_kerneliddddddddjdPjS_S_S_y_param_13,
	.param .u64 .ptr .align 1 _Z9vy_kerneliddddddddjdPjS_S_S_y_param_14,
	.param .u64 _Z9vy_kerneliddddddddjdPjS_S_S_y_param_15
)
{
	.reg .pred 	%p<94>;
	.reg .b32 	%r<959>;
	.reg .b64 	%rd<52>;
	.reg .b64 	%fd<490>;

	ld.param.u32 	%r286, [_Z9vy_kerneliddddddddjdPjS_S_S_y_param_0];
	ld.param.f64 	%fd115, [_Z9vy_kerneliddddddddjdPjS_S_S_y_param_1];
	ld.param.f64 	%fd116, [_Z9vy_kerneliddddddddjdPjS_S_S_y_param_2];
	ld.param.f64 	%fd117, [_Z9vy_kerneliddddddddjdPjS_S_S_y_param_3];
	ld.param.f64 	%fd118, [_Z9vy_kerneliddddddddjdPjS_S_S_y_param_4];
	ld.param.f64 	%fd119, [_Z9vy_kerneliddddddddjdPjS_S_S_y_param_5];
	ld.param.f64 	%fd120, [_Z9vy_kerneliddddddddjdPjS_S_S_y_param_6];
	ld.param.f64 	%fd121, [_Z9vy_kerneliddddddddjdPjS_S_S_y_param_7];
	ld.param.f64 	%fd122, [_Z9vy_kerneliddddddddjdPjS_S_S_y_param_8];
	ld.param.u32 	%r285, [_Z9vy_kerneliddddddddjdPjS_S_S_y_param_9];
	ld.param.f64 	%fd123, [_Z9vy_kerneliddddddddjdPjS_S_S_y_param_10];
	ld.param.u64 	%rd1, [_Z9vy_kerneliddddddddjdPjS_S_S_y_param_11];
	ld.param.u64 	%rd3, [_Z9vy_kerneliddddddddjdPjS_S_S_y_param_13];
	ld.param.u64 	%rd5, [_Z9vy_kerneliddddddddjdPjS_S_S_y_param_15];
	mov.u32 	%r1, %ctaid.x;
	setp.ge.s32 	%p1, %r1, %r286;
	@%p1 bra 	$L__BB0_111;
	mov.u32 	%r2, %tid.x;
	mov.u32 	%r956, %ntid.x;
	mul.wide.u32 	%rd6, %r1, %r956;
	cvt.u64.u32 	%rd7, %r2;
	add.s64 	%rd8, %rd6, %rd7;
	cvt.u32.u64 	%r4, %rd5;
	{ .reg .b32 tmp; mov.b64 {tmp, %r5}, %rd5; }
	cvt.u32.u64 	%r852, %rd8;
	{ .reg .b32 tmp; mov.b64 {tmp, %r851}, %rd8; }
	mov.b32 	%r846, 0;
	mov.b32 	%r288, -766435501;
	mul.hi.u32 	%r289, %r288, %r846;
	mov.b32 	%r290, -845247145;
	mul.hi.u32 	%r291, %r290, %r852;
	mul.lo.s32 	%r292, %r852, -845247145;
	xor.b32  	%r293, %r291, %r4;
	xor.b32  	%r294, %r289, %r851;
	xor.b32  	%r295, %r294, %r5;
	add.s32 	%r8, %r4, -1640531527;
	add.s32 	%r9, %r5, -1150833019;
	mul.hi.u32 	%r296, %r288, %r293;
	mul.lo.s32 	%r297, %r293, -766435501;
	mul.hi.u32 	%r298, %r290, %r295;
	mul.lo.s32 	%r299, %r295, -845247145;
	xor.b32  	%r300, %r292, %r298;
	xor.b32  	%r301, %r300, %r8;
	xor.b32  	%r302, %r296, %r9;
	add.s32 	%r10, %r4, 1013904242;
	add.s32 	%r11, %r5, 1993301258;
	mul.hi.u32 	%r303, %r288, %r301;
	mul.lo.s32 	%r304, %r301, -766435501;
	mul.hi.u32 	%r305, %r290, %r302;
	mul.lo.s32 	%r306, %r302, -845247145;
	xor.b32  	%r307, %r299, %r305;
	xor.b32  	%r308, %r307, %r10;
	xor.b32  	%r309, %r297, %r303;
	xor.b32  	%r310, %r309, %r11;
	add.s32 	%r12, %r4, -626627285;
	add.s32 	%r13, %r5, 842468239;
	mul.hi.u32 	%r311, %r288, %r308;
	mul.lo.s32 	%r312, %r308, -766435501;
	mul.hi.u32 	%r313, %r290, %r310;
	mul.lo.s32 	%r314, %r310, -845247145;
	xor.b32  	%r315, %r306, %r313;
	xor.b32  	%r316, %r315, %r12;
	xor.b32  	%r317, %r304, %r311;
	xor.b32  	%r318, %r317, %r13;
	add.s32 	%r14, %r4, 2027808484;
	add.s32 	%r15, %r5, -308364780;
	mul.hi.u32 	%r319, %r288, %r316;
	mul.lo.s32 	%r320, %r316, -766435501;
	mul.hi.u32 	%r321, %r290, %r318;
	mul.lo.s32 	%r322, %r318, -845247145;
	xor.b32  	%r323, %r314, %r321;
	xor.b32  	%r324, %r323, %r14;
	xor.b32  	%r325, %r312, %r319;
	xor.b32  	%r326, %r325, %r15;
	add.s32 	%r16, %r4, 387276957;
	add.s32 	%r17, %r5, -1459197799;
	mul.hi.u32 	%r327, %r288, %r324;
	mul.lo.s32 	%r328, %r324, -766435501;
	mul.hi.u32 	%r329, %r290, %r326;
	mul.lo.s32 	%r330, %r326, -845247145;
	xor.b32  	%r331, %r322, %r329;
	xor.b32  	%r332, %r331, %r16;
	xor.b32  	%r333, %r320, %r327;
	xor.b32  	%r334, %r333, %r17;
	add.s32 	%r18, %r4, -1253254570;
	add.s32 	%r19, %r5, 1684936478;
	mul.hi.u32 	%r335, %r288, %r332;
	mul.lo.s32 	%r336, %r332, -766435501;
	mul.hi.u32 	%r337, %r290, %r334;
	mul.lo.s32 	%r338, %r334, -845247145;
	xor.b32  	%r339, %r330, %r337;
	xor.b32  	%r340, %r339, %r18;
	xor.b32  	%r341, %r328, %r335;
	xor.b32  	%r342, %r341, %r19;
	add.s32 	%r20, %r4, 1401181199;
	add.s32 	%r21, %r5, 534103459;
	mul.hi.u32 	%r343, %r288, %r340;
	mul.lo.s32 	%r344, %r340, -766435501;
	mul.hi.u32 	%r345, %r290, %r342;
	mul.lo.s32 	%r346, %r342, -845247145;
	xor.b32  	%r347, %r338, %r345;
	xor.b32  	%r348, %r347, %r20;
	xor.b32  	%r349, %r336, %r343;
	xor.b32  	%r350, %r349, %r21;
	add.s32 	%r22, %r4, -239350328;
	add.s32 	%r23, %r5, -616729560;
	mul.hi.u32 	%r351, %r288, %r348;
	mul.lo.s32 	%r352, %r348, -766435501;
	mul.hi.u32 	%r353, %r290, %r350;
	mul.lo.s32 	%r354, %r350, -845247145;
	xor.b32  	%r355, %r346, %r353;
	xor.b32  	%r356, %r355, %r22;
	xor.b32  	%r357, %r344, %r351;
	xor.b32  	%r358, %r357, %r23;
	add.s32 	%r24, %r4, -1879881855;
	add.s32 	%r25, %r5, -1767562579;
	mul.hi.u32 	%r359, %r288, %r356;
	mul.lo.s32 	%r847, %r356, -766435501;
	mul.hi.u32 	%r360, %r290, %r358;
	mul.lo.s32 	%r849, %r358, -845247145;
	xor.b32  	%r361, %r354, %r360;
	xor.b32  	%r850, %r361, %r24;
	xor.b32  	%r362, %r352, %r359;
	xor.b32  	%r848, %r362, %r25;
	setp.ge.u32 	%p2, %r2, %r285;
	mov.u32 	%r853, %r846;
	mov.u32 	%r854, %r846;
	mov.u32 	%r784, %r846;
	@%p2 bra 	$L__BB0_5;
	mov.b32 	%r784, 0;
	mov.u64 	%rd11, __cudart_sin_cos_coeffs;
	mov.u32 	%r783, %r2;
	mov.f64 	%fd454, %fd116;
	mov.f64 	%fd455, %fd115;
	mov.u32 	%r854, %r784;
	mov.u32 	%r853, %r784;
	mov.u32 	%r49, %r847;
	mov.u32 	%r50, %r784;
$L__BB0_3:
	add.f64 	%fd3, %fd455, 0d3FF2A1E49D5D6BD9;
	add.f64 	%fd4, %fd454, 0d3FDEDF047CD9F2E0;
	mul.f64 	%fd124, %fd4, %fd4;
	fma.rn.f64 	%fd5, %fd3, %fd3, %fd124;
	add.f64 	%fd6, %fd455, 0dBFF0000000000000;
	add.f64 	%fd7, %fd454, 0dBFE279A74590331D;
	mul.f64 	%fd125, %fd7, %fd7;
	fma.rn.f64 	%fd8, %fd6, %fd6, %fd125;
	setp.geu.f64 	%p3, %fd5, 0d3FE2D75F9B90C4F9;
	@%p3 bra 	$L__BB0_9;
	mul.f64 	%fd130, %fd3, 0d3FE2D75F9B90C4F9;
	div.rn.f64 	%fd131, %fd130, %fd5;
	add.f64 	%fd455, %fd131, 0dBFF2A1E49D5D6BD9;
	mul.f64 	%fd132, %fd4, 0d3FE2D75F9B90C4F9;
	div.rn.f64 	%fd133, %fd132, %fd5;
	add.f64 	%fd454, %fd133, 0dBFDEDF047CD9F2E0;
	bra.uni 	$L__BB0_11;
$L__BB0_5:
	setp.ge.u32 	%p24, %r2, %r285;
	mov.b32 	%r832, 0;
	@%p24 bra 	$L__BB0_31;
	mov.b32 	%r832, 0;
	mov.u64 	%rd19, __cudart_sin_cos_coeffs;
	mov.u32 	%r831, %r2;
	mov.f64 	%fd463, %fd118;
	mov.f64 	%fd464, %fd117;
	mov.u32 	%r113, %r847;
	mov.u32 	%r114, %r846;
$L__BB0_7:
	add.f64 	%fd33, %fd464, 0d3FF2A1E49D5D6BD9;
	add.f64 	%fd34, %fd463, 0d3FDEDF047CD9F2E0;
	mul.f64 	%fd207, %fd34, %fd34;
	fma.rn.f64 	%fd35, %fd33, %fd33, %fd207;
	add.f64 	%fd36, %fd464, 0dBFF0000000000000;
	add.f64 	%fd37, %fd463, 0dBFE279A74590331D;
	mul.f64 	%fd208, %fd37, %fd37;
	fma.rn.f64 	%fd38, %fd36, %fd36, %fd208;
	setp.geu.f64 	%p25, %fd35, 0d3FE2D75F9B90C4F9;
	@%p25 bra 	$L__BB0_35;
	mul.f64 	%fd213, %fd33, 0d3FE2D75F9B90C4F9;
	div.rn.f64 	%fd214, %fd213, %fd35;
	add.f64 	%fd464, %fd214, 0dBFF2A1E49D5D6BD9;
	mul.f64 	%fd215, %fd34, 0d3FE2D75F9B90C4F9;
	div.rn.f64 	%fd216, %fd215, %fd35;
	add.f64 	%fd463, %fd216, 0dBFDEDF047CD9F2E0;
	bra.uni 	$L__BB0_37;
$L__BB0_9:
	setp.geu.f64 	%p4, %fd8, 0d3FD5555555555557;
	@%p4 bra 	$L__BB0_11;
	mul.f64 	%fd126, %fd6, 0d3FD5555555555557;
	div.rn.f64 	%fd127, %fd126, %fd8;
	add.f64 	%fd455, %fd127, 0d3FF0000000000000;
	mul.f64 	%fd128, %fd7, 0d3FD5555555555557;
	div.rn.f64 	%fd129, %fd128, %fd8;
	add.f64 	%fd454, %fd129, 0d3FE279A74590331D;
$L__BB0_11:
	add.f64 	%fd134, %fd455, 0dBFEB939086218B21;
	add.f64 	%fd135, %fd454, 0dBFE04F3BC428E3C4;
	mul.f64 	%fd136, %fd135, %fd135;
	fma.rn.f64 	%fd137, %fd134, %fd134, %fd136;
	sqrt.rn.f64 	%fd138, %fd137;
	add.f64 	%fd139, %fd138, 0dBFA91732EED585E5;
	add.f64 	%fd140, %fd455, 0d3FEDD0D18A86158C;
	add.f64 	%fd141, %fd454, 0d3FD793C8A7E15DA5;
	mul.f64 	%fd142, %fd141, %fd141;
	fma.rn.f64 	%fd143, %fd140, %fd140, %fd142;
	sqrt.rn.f64 	%fd144, %fd143;
	add.f64 	%fd145, %fd144, 0dBFAFCA6B99695913;
	setp.lt.f64 	%p5, %fd139, %fd145;
	selp.f64 	%fd146, %fd139, %fd145, %p5;
	mul.f64 	%fd147, %fd454, %fd454;
	fma.rn.f64 	%fd148, %fd455, %fd455, %fd147;
	sqrt.rn.f64 	%fd149, %fd148;
	mov.f64 	%fd150, 0d3FF0000000000000;
	sub.f64 	%fd151, %fd150, %fd149;
	setp.lt.f64 	%p6, %fd146, %fd151;
	selp.f64 	%fd15, %fd146, %fd151, %p6;
	setp.geu.f64 	%p7, %fd15, %fd123;
	@%p7 bra 	$L__BB0_13;
	setp.geu.f64 	%p22, %fd454, 0d3FB999999999999A;
	selp.u32 	%r457, 1, 0, %p22;
	add.s32 	%r784, %r784, %r457;
	add.s32 	%r783, %r783, %r956;
	mov.u32 	%r846, %r50;
	mov.u32 	%r847, %r49;
	mov.f64 	%fd455, %fd115;
	mov.f64 	%fd454, %fd116;
	bra.uni 	$L__BB0_30;
$L__BB0_13:
	mov.b32 	%r846, 2;
	setp.eq.s32 	%p8, %r50, 1;
	mov.u32 	%r797, %r849;
	mov.u32 	%r847, %r49;
	@%p8 bra 	$L__BB0_22;
	setp.eq.s32 	%p9, %r50, 3;
	@%p9 bra 	$L__BB0_18;
	setp.ne.s32 	%p10, %r50, 2;
	@%p10 bra 	$L__BB0_17;
	mov.b32 	%r846, 3;
	mov.u32 	%r797, %r848;
	mov.u32 	%r847, %r49;
	bra.uni 	$L__BB0_22;
$L__BB0_17:
	add.s32 	%r846, %r50, 1;
	mov.u32 	%r797, %r850;
	mov.u32 	%r847, %r49;
	bra.uni 	$L__BB0_22;
$L__BB0_18:
	add.s32 	%r854, %r854, 1;
	setp.ne.s32 	%p11, %r854, 0;
	@%p11 bra 	$L__BB0_21;
	add.s32 	%r853, %r853, 1;
	setp.ne.s32 	%p12, %r853, 0;
	@%p12 bra 	$L__BB0_21;
	add.s32 	%r852, %r852, 1;
	setp.eq.s32 	%p13, %r852, 0;
	selp.u32 	%r366, 1, 0, %p13;
	add.s32 	%r851, %r851, %r366;
	mov.b32 	%r853, 0;
$L__BB0_21:
	mov.b32 	%r368, -766435501;
	mul.hi.u32 	%r369, %r368, %r854;
	mul.lo.s32 	%r370, %r854, -766435501;
	mov.b32 	%r371, -845247145;
	mul.hi.u32 	%r372, %r371, %r852;
	mul.lo.s32 	%r373, %r852, -845247145;
	xor.b32  	%r374, %r372, %r4;
	xor.b32  	%r375, %r374, %r853;
	xor.b32  	%r376, %r369, %r5;
	xor.b32  	%r377, %r376, %r851;
	mul.hi.u32 	%r378, %r368, %r375;
	mul.lo.s32 	%r379, %r375, -766435501;
	mul.hi.u32 	%r380, %r371, %r377;
	mul.lo.s32 	%r381, %r377, -845247145;
	xor.b32  	%r382, %r373, %r380;
	xor.b32  	%r383, %r382, %r8;
	xor.b32  	%r384, %r370, %r378;
	xor.b32  	%r385, %r384, %r9;
	mul.hi.u32 	%r386, %r368, %r383;
	mul.lo.s32 	%r387, %r383, -766435501;
	mul.hi.u32 	%r388, %r371, %r385;
	mul.lo.s32 	%r389, %r385, -845247145;
	xor.b32  	%r390, %r381, %r388;
	xor.b32  	%r391, %r390, %r10;
	xor.b32  	%r392, %r379, %r386;
	xor.b32  	%r393, %r392, %r11;
	mul.hi.u32 	%r394, %r368, %r391;
	mul.lo.s32 	%r395, %r391, -766435501;
	mul.hi.u32 	%r396, %r371, %r393;
	mul.lo.s32 	%r397, %r393, -845247145;
	xor.b32  	%r398, %r389, %r396;
	xor.b32  	%r399, %r398, %r12;
	xor.b32  	%r400, %r387, %r394;
	xor.b32  	%r401, %r400, %r13;
	mul.hi.u32 	%r402, %r368, %r399;
	mul.lo.s32 	%r403, %r399, -766435501;
	mul.hi.u32 	%r404, %r371, %r401;
	mul.lo.s32 	%r405, %r401, -845247145;
	xor.b32  	%r406, %r397, %r404;
	xor.b32  	%r407, %r406, %r14;
	xor.b32  	%r408, %r395, %r402;
	xor.b32  	%r409, %r408, %r15;
	mul.hi.u32 	%r410, %r368, %r407;
	mul.lo.s32 	%r411, %r407, -766435501;
	mul.hi.u32 	%r412, %r371, %r409;
	mul.lo.s32 	%r413, %r409, -845247145;
	xor.b32  	%r414, %r405, %r412;
	xor.b32  	%r415, %r414, %r16;
	xor.b32  	%r416, %r403, %r410;
	xor.b32  	%r417, %r416, %r17;
	mul.hi.u32 	%r418, %r368, %r415;
	mul.lo.s32 	%r419, %r415, -766435501;
	mul.hi.u32 	%r420, %r371, %r417;
	mul.lo.s32 	%r421, %r417, -845247145;
	xor.b32  	%r422, %r413, %r420;
	xor.b32  	%r423, %r422, %r18;
	xor.b32  	%r424, %r411, %r418;
	xor.b32  	%r425, %r424, %r19;
	mul.hi.u32 	%r426, %r368, %r423;
	mul.lo.s32 	%r427, %r423, -766435501;
	mul.hi.u32 	%r428, %r371, %r425;
	mul.lo.s32 	%r429, %r425, -845247145;
	xor.b32  	%r430, %r421, %r428;
	xor.b32  	%r431, %r430, %r20;
	xor.b32  	%r432, %r419, %r426;
	xor.b32  	%r433, %r432, %r21;
	mul.hi.u32 	%r434, %r368, %r431;
	mul.lo.s32 	%r435, %r431, -766435501;
	mul.hi.u32 	%r436, %r371, %r433;
	mul.lo.s32 	%r437, %r433, -845247145;
	xor.b32  	%r438, %r429, %r436;
	xor.b32  	%r439, %r438, %r22;
	xor.b32  	%r440, %r427, %r434;
	xor.b32  	%r441, %r440, %r23;
	mul.hi.u32 	%r442, %r368, %r439;
	mul.lo.s32 	%r847, %r439, -766435501;
	mul.hi.u32 	%r443, %r371, %r441;
	mul.lo.s32 	%r849, %r441, -845247145;
	xor.b32  	%r444, %r437, %r443;
	xor.b32  	%r850, %r444, %r24;
	xor.b32  	%r445, %r435, %r442;
	xor.b32  	%r848, %r445, %r25;
	mov.b32 	%r846, 0;
	mov.u32 	%r797, %r49;
$L__BB0_22:
	mov.f64 	%fd152, 0d0000000000000000;
	mov.f64 	%fd153, 0d7FF0000000000000;
	mul.rn.f64 	%fd459, %fd153, %fd152;
	cvt.rn.f64.u32 	%fd154, %r797;
	fma.rn.f64 	%fd155, %fd154, 0d3DF0000000000000, 0d3DF0000000000000;
	mul.f64 	%fd17, %fd155, 0d401921FB54442D18;
	setp.eq.f64 	%p14, %fd17, 0d7FF0000000000000;
	mov.b32 	%r808, 1;
	@%p14 bra 	$L__BB0_26;
	mul.f64 	%fd156, %fd17, 0d3FE45F306DC9C883;
	cvt.rni.s32.f64 	%r807, %fd156;
	cvt.rn.f64.s32 	%fd157, %r807;
	fma.rn.f64 	%fd158, %fd157, 0dBFF921FB54442D18, %fd17;
	fma.rn.f64 	%fd159, %fd157, 0dBC91A62633145C00, %fd158;
	fma.rn.f64 	%fd459, %fd157, 0dB97B839A252049C0, %fd159;
	setp.ltu.f64 	%p15, %fd17, 0d41E0000000000000;
	@%p15 bra 	$L__BB0_25;
	{ // callseq 0, 0
	.param .b64 param0;
	st.param.f64 	[param0], %fd17;
	.param .align 16 .b8 retval0[16];
	call.uni (retval0), 
	__internal_trig_reduction_slowpathd, 
	(
	param0
	);
	ld.param.f64 	%fd459, [retval0];
	ld.param.b32 	%r807, [retval0+8];
	} // callseq 0
$L__BB0_25:
	add.s32 	%r808, %r807, 1;
$L__BB0_26:
	mov.f64 	%fd161, 0d0000000000000000;
	mov.f64 	%fd162, 0d7FF0000000000000;
	mul.rn.f64 	%fd460, %fd162, %fd161;
	shl.b32 	%r450, %r808, 6;
	cvt.u64.u32 	%rd9, %r450;
	and.b64  	%rd10, %rd9, 64;
	add.s64 	%rd12, %rd11, %rd10;
	mul.rn.f64 	%fd163, %fd459, %fd459;
	and.b32  	%r451, %r808, 1;
	setp.eq.b32 	%p17, %r451, 1;
	selp.f64 	%fd164, 0dBDA8FF8320FD8164, 0d3DE5DB65F9785EBA, %p17;
	ld.global.nc.v2.f64 	{%fd165, %fd166}, [%rd12];
	fma.rn.f64 	%fd167, %fd164, %fd163, %fd165;
	fma.rn.f64 	%fd168, %fd167, %fd163, %fd166;
	ld.global.nc.v2.f64 	{%fd169, %fd170}, [%rd12+16];
	fma.rn.f64 	%fd171, %fd168, %fd163, %fd169;
	fma.rn.f64 	%fd172, %fd171, %fd163, %fd170;
	ld.global.nc.v2.f64 	{%fd173, %fd174}, [%rd12+32];
	fma.rn.f64 	%fd175, %fd172, %fd163, %fd173;
	fma.rn.f64 	%fd176, %fd175, %fd163, %fd174;
	fma.rn.f64 	%fd177, %fd176, %fd459, %fd459;
	fma.rn.f64 	%fd178, %fd176, %fd163, 0d3FF0000000000000;
	selp.f64 	%fd179, %fd178, %fd177, %p17;
	and.b32  	%r452, %r808, 2;
	setp.eq.s32 	%p18, %r452, 0;
	sub.f64 	%fd180, %fd161, %fd179;
	selp.f64 	%fd181, %fd179, %fd180, %p18;
	fma.rn.f64 	%fd455, %fd15, %fd181, %fd455;
	mov.b32 	%r809, 0;
	@%p14 bra 	$L__BB0_29;
	mul.f64 	%fd182, %fd17, 0d3FE45F306DC9C883;
	cvt.rni.s32.f64 	%r809, %fd182;
	cvt.rn.f64.s32 	%fd183, %r809;
	fma.rn.f64 	%fd184, %fd183, 0dBFF921FB54442D18, %fd17;
	fma.rn.f64 	%fd185, %fd183, 0dBC91A62633145C00, %fd184;
	fma.rn.f64 	%fd460, %fd183, 0dB97B839A252049C0, %fd185;
	setp.ltu.f64 	%p19, %fd17, 0d41E0000000000000;
	@%p19 bra 	$L__BB0_29;
	{ // callseq 1, 0
	.param .b64 param0;
	st.param.f64 	[param0], %fd17;
	.param .align 16 .b8 retval0[16];
	call.uni (retval0), 
	__internal_trig_reduction_slowpathd, 
	(
	param0
	);
	ld.param.f64 	%fd460, [retval0];
	ld.param.b32 	%r809, [retval0+8];
	} // callseq 1
$L__BB0_29:
	shl.b32 	%r454, %r809, 6;
	cvt.u64.u32 	%rd13, %r454;
	and.b64  	%rd14, %rd13, 64;
	add.s64 	%rd16, %rd11, %rd14;
	mul.rn.f64 	%fd187, %fd460, %fd460;
	and.b32  	%r455, %r809, 1;
	setp.eq.b32 	%p20, %r455, 1;
	selp.f64 	%fd188, 0dBDA8FF8320FD8164, 0d3DE5DB65F9785EBA, %p20;
	ld.global.nc.v2.f64 	{%fd189, %fd190}, [%rd16];
	fma.rn.f64 	%fd191, %fd188, %fd187, %fd189;
	fma.rn.f64 	%fd192, %fd191, %fd187, %fd190;
	ld.global.nc.v2.f64 	{%fd193, %fd194}, [%rd16+16];
	fma.rn.f64 	%fd195, %fd192, %fd187, %fd193;
	fma.rn.f64 	%fd196, %fd195, %fd187, %fd194;
	ld.global.nc.v2.f64 	{%fd197, %fd198}, [%rd16+32];
	fma.rn.f64 	%fd199, %fd196, %fd187, %fd197;
	fma.rn.f64 	%fd200, %fd199, %fd187, %fd198;
	fma.rn.f64 	%fd201, %fd200, %fd460, %fd460;
	fma.rn.f64 	%fd202, %fd200, %fd187, 0d3FF0000000000000;
	selp.f64 	%fd203, %fd202, %fd201, %p20;
	and.b32  	%r456, %r809, 2;
	setp.eq.s32 	%p21, %r456, 0;
	mov.f64 	%fd204, 0d0000000000000000;
	sub.f64 	%fd205, %fd204, %fd203;
	selp.f64 	%fd206, %fd203, %fd205, %p21;
	fma.rn.f64 	%fd454, %fd15, %fd206, %fd454;
	mov.u32 	%r49, %r847;
	mov.u32 	%r50, %r846;
$L__BB0_30:
	setp.lt.u32 	%p23, %r783, %r285;
	@%p23 bra 	$L__BB0_3;
	bra.uni 	$L__BB0_5;
$L__BB0_31:
	setp.ge.u32 	%p46, %r2, %r285;
	mov.b32 	%r880, 0;
	@%p46 bra 	$L__BB0_57;
	mov.f64 	%fd290, 0d0000000000000000;
	mov.f64 	%fd291, 0d7FF0000000000000;
	mul.rn.f64 	%fd30, %fd291, %fd290;
	mov.b32 	%r880, 0;
	mov.u64 	%rd27, __cudart_sin_cos_coeffs;
	mov.u32 	%r879, %r2;
	mov.f64 	%fd472, %fd120;
	mov.f64 	%fd473, %fd119;
	mov.u32 	%r177, %r847;
	mov.u32 	%r178, %r846;
$L__BB0_33:
	add.f64 	%fd63, %fd473, 0d3FF2A1E49D5D6BD9;
	add.f64 	%fd64, %fd472, 0d3FDEDF047CD9F2E0;
	mul.f64 	%fd292, %fd64, %fd64;
	fma.rn.f64 	%fd65, %fd63, %fd63, %fd292;
	add.f64 	%fd66, %fd473, 0dBFF0000000000000;
	add.f64 	%fd67, %fd472, 0dBFE279A74590331D;
	mul.f64 	%fd293, %fd67, %fd67;
	fma.rn.f64 	%fd68, %fd66, %fd66, %fd293;
	setp.geu.f64 	%p47, %fd65, 0d3FE2D75F9B90C4F9;
	@%p47 bra 	$L__BB0_61;
	mul.f64 	%fd298, %fd63, 0d3FE2D75F9B90C4F9;
	div.rn.f64 	%fd299, %fd298, %fd65;
	add.f64 	%fd473, %fd299, 0dBFF2A1E49D5D6BD9;
	mul.f64 	%fd300, %fd64, 0d3FE2D75F9B90C4F9;
	div.rn.f64 	%fd301, %fd300, %fd65;
	add.f64 	%fd472, %fd301, 0dBFDEDF047CD9F2E0;
	bra.uni 	$L__BB0_63;
$L__BB0_35:
	setp.geu.f64 	%p26, %fd38, 0d3FD5555555555557;
	@%p26 bra 	$L__BB0_37;
	mul.f64 	%fd209, %fd36, 0d3FD5555555555557;
	div.rn.f64 	%fd210, %fd209, %fd38;
	add.f64 	%fd464, %fd210, 0d3FF0000000000000;
	mul.f64 	%fd211, %fd37, 0d3FD5555555555557;
	div.rn.f64 	%fd212, %fd211, %fd38;
	add.f64 	%fd463, %fd212, 0d3FE279A74590331D;
$L__BB0_37:
	add.f64 	%fd217, %fd464, 0dBFEB939086218B21;
	add.f64 	%fd218, %fd463, 0dBFE04F3BC428E3C4;
	mul.f64 	%fd219, %fd218, %fd218;
	fma.rn.f64 	%fd220, %fd217, %fd217, %fd219;
	sqrt.rn.f64 	%fd221, %fd220;
	add.f64 	%fd222, %fd221, 0dBFA91732EED585E5;
	add.f64 	%fd223, %fd464, 0d3FEDD0D18A86158C;
	add.f64 	%fd224, %fd463, 0d3FD793C8A7E15DA5;
	mul.f64 	%fd225, %fd224, %fd224;
	fma.rn.f64 	%fd226, %fd223, %fd223, %fd225;
	sqrt.rn.f64 	%fd227, %fd226;
	add.f64 	%fd228, %fd227, 0dBFAFCA6B99695913;
	setp.lt.f64 	%p27, %fd222, %fd228;
	selp.f64 	%fd229, %fd222, %fd228, %p27;
	mul.f64 	%fd230, %fd463, %fd463;
	fma.rn.f64 	%fd231, %fd464, %fd464, %fd230;
	sqrt.rn.f64 	%fd232, %fd231;
	mov.f64 	%fd233, 0d3FF0000000000000;
	sub.f64 	%fd234, %fd233, %fd232;
	setp.lt.f64 	%p28, %fd229, %fd234;
	selp.f64 	%fd45, %fd229, %fd234, %p28;
	setp.geu.f64 	%p29, %fd45, %fd123;
	@%p29 bra 	$L__BB0_39;
	setp.geu.f64 	%p44, %fd463, 0d3FB999999999999A;
	selp.u32 	%r553, 1, 0, %p44;
	add.s32 	%r832, %r832, %r553;
	add.s32 	%r831, %r831, %r956;
	mov.u32 	%r846, %r114;
	mov.u32 	%r847, %r113;
	mov.f64 	%fd464, %fd117;
	mov.f64 	%fd463, %fd118;
	bra.uni 	$L__BB0_56;
$L__BB0_39:
	mov.b32 	%r846, 2;
	setp.eq.s32 	%p30, %r114, 1;
	mov.u32 	%r845, %r849;
	mov.u32 	%r847, %r113;
	@%p30 bra 	$L__BB0_48;
	setp.eq.s32 	%p31, %r114, 3;
	@%p31 bra 	$L__BB0_44;
	setp.ne.s32 	%p32, %r114, 2;
	@%p32 bra 	$L__BB0_43;
	mov.b32 	%r846, 3;
	mov.u32 	%r845, %r848;
	mov.u32 	%r847, %r113;
	bra.uni 	$L__BB0_48;
$L__BB0_43:
	add.s32 	%r846, %r114, 1;
	mov.u32 	%r845, %r850;
	mov.u32 	%r847, %r113;
	bra.uni 	$L__BB0_48;
$L__BB0_44:
	add.s32 	%r854, %r854, 1;
	setp.ne.s32 	%p33, %r854, 0;
	@%p33 bra 	$L__BB0_47;
	add.s32 	%r853, %r853, 1;
	setp.ne.s32 	%p34, %r853, 0;
	@%p34 bra 	$L__BB0_47;
	add.s32 	%r852, %r852, 1;
	setp.eq.s32 	%p35, %r852, 0;
	selp.u32 	%r462, 1, 0, %p35;
	add.s32 	%r851, %r851, %r462;
	mov.b32 	%r853, 0;
$L__BB0_47:
	mov.b32 	%r464, -766435501;
	mul.hi.u32 	%r465, %r464, %r854;
	mul.lo.s32 	%r466, %r854, -766435501;
	mov.b32 	%r467, -845247145;
	mul.hi.u32 	%r468, %r467, %r852;
	mul.lo.s32 	%r469, %r852, -845247145;
	xor.b32  	%r470, %r468, %r4;
	xor.b32  	%r471, %r470, %r853;
	xor.b32  	%r472, %r465, %r5;
	xor.b32  	%r473, %r472, %r851;
	mul.hi.u32 	%r474, %r464, %r471;
	mul.lo.s32 	%r475, %r471, -766435501;
	mul.hi.u32 	%r476, %r467, %r473;
	mul.lo.s32 	%r477, %r473, -845247145;
	xor.b32  	%r478, %r469, %r476;
	xor.b32  	%r479, %r478, %r8;
	xor.b32  	%r480, %r466, %r474;
	xor.b32  	%r481, %r480, %r9;
	mul.hi.u32 	%r482, %r464, %r479;
	mul.lo.s32 	%r483, %r479, -766435501;
	mul.hi.u32 	%r484, %r467, %r481;
	mul.lo.s32 	%r485, %r481, -845247145;
	xor.b32  	%r486, %r477, %r484;
	xor.b32  	%r487, %r486, %r10;
	xor.b32  	%r488, %r475, %r482;
	xor.b32  	%r489, %r488, %r11;
	mul.hi.u32 	%r490, %r464, %r487;
	mul.lo.s32 	%r491, %r487, -766435501;
	mul.hi.u32 	%r492, %r467, %r489;
	mul.lo.s32 	%r493, %r489, -845247145;
	xor.b32  	%r494, %r485, %r492;
	xor.b32  	%r495, %r494, %r12;
	xor.b32  	%r496, %r483, %r490;
	xor.b32  	%r497, %r496, %r13;
	mul.hi.u32 	%r498, %r464, %r495;
	mul.lo.s32 	%r499, %r495, -766435501;
	mul.hi.u32 	%r500, %r467, %r497;
	mul.lo.s32 	%r501, %r497, -845247145;
	xor.b32  	%r502, %r493, %r500;
	xor.b32  	%r503, %r502, %r14;
	xor.b32  	%r504, %r491, %r498;
	xor.b32  	%r505, %r504, %r15;
	mul.hi.u32 	%r506, %r464, %r503;
	mul.lo.s32 	%r507, %r503, -766435501;
	mul.hi.u32 	%r508, %r467, %r505;
	mul.lo.s32 	%r509, %r505, -845247145;
	xor.b32  	%r510, %r501, %r508;
	xor.b32  	%r511, %r510, %r16;
	xor.b32  	%r512, %r499, %r506;
	xor.b32  	%r513, %r512, %r17;
	mul.hi.u32 	%r514, %r464, %r511;
	mul.lo.s32 	%r515, %r511, -766435501;
	mul.hi.u32 	%r516, %r467, %r513;
	mul.lo.s32 	%r517, %r513, -845247145;
	xor.b32  	%r518, %r509, %r516;
	xor.b32  	%r519, %r518, %r18;
	xor.b32  	%r520, %r507, %r514;
	xor.b32  	%r521, %r520, %r19;
	mul.hi.u32 	%r522, %r464, %r519;
	mul.lo.s32 	%r523, %r519, -766435501;
	mul.hi.u32 	%r524, %r467, %r521;
	mul.lo.s32 	%r525, %r521, -845247145;
	xor.b32  	%r526, %r517, %r524;
	xor.b32  	%r527, %r526, %r20;
	xor.b32  	%r528, %r515, %r522;
	xor.b32  	%r529, %r528, %r21;
	mul.hi.u32 	%r530, %r464, %r527;
	mul.lo.s32 	%r531, %r527, -766435501;
	mul.hi.u32 	%r532, %r467, %r529;
	mul.lo.s32 	%r533, %r529, -845247145;
	xor.b32  	%r534, %r525, %r532;
	xor.b32  	%r535, %r534, %r22;
	xor.b32  	%r536, %r523, %r530;
	xor.b32  	%r537, %r536, %r23;
	mul.hi.u32 	%r538, %r464, %r535;
	mul.lo.s32 	%r847, %r535, -766435501;
	mul.hi.u32 	%r539, %r467, %r537;
	mul.lo.s32 	%r849, %r537, -845247145;
	xor.b32  	%r540, %r533, %r539;
	xor.b32  	%r850, %r540, %r24;
	xor.b32  	%r541, %r531, %r538;
	xor.b32  	%r848, %r541, %r25;
	mov.b32 	%r846, 0;
	mov.u32 	%r845, %r113;
$L__BB0_48:
	mov.f64 	%fd235, 0d0000000000000000;
	mov.f64 	%fd236, 0d7FF0000000000000;
	mul.rn.f64 	%fd468, %fd236, %fd235;
	cvt.rn.f64.u32 	%fd237, %r845;
	fma.rn.f64 	%fd238, %fd237, 0d3DF0000000000000, 0d3DF0000000000000;
	mul.f64 	%fd47, %fd238, 0d401921FB54442D18;
	setp.eq.f64 	%p36, %fd47, 0d7FF0000000000000;
	mov.b32 	%r856, 1;
	@%p36 bra 	$L__BB0_52;
	mul.f64 	%fd239, %fd47, 0d3FE45F306DC9C883;
	cvt.rni.s32.f64 	%r855, %fd239;
	cvt.rn.f64.s32 	%fd240, %r855;
	fma.rn.f64 	%fd241, %fd240, 0dBFF921FB54442D18, %fd47;
	fma.rn.f64 	%fd242, %fd240, 0dBC91A62633145C00, %fd241;
	fma.rn.f64 	%fd468, %fd240, 0dB97B839A252049C0, %fd242;
	setp.ltu.f64 	%p37, %fd47, 0d41E0000000000000;
	@%p37 bra 	$L__BB0_51;
	{ // callseq 2, 0
	.param .b64 param0;
	st.param.f64 	[param0], %fd47;
	.param .align 16 .b8 retval0[16];
	call.uni (retval0), 
	__internal_trig_reduction_slowpathd, 
	(
	param0
	);
	ld.param.f64 	%fd468, [retval0];
	ld.param.b32 	%r855, [retval0+8];
	} // callseq 2
$L__BB0_51:
	add.s32 	%r856, %r855, 1;
$L__BB0_52:
	mov.f64 	%fd244, 0d0000000000000000;
	mov.f64 	%fd245, 0d7FF0000000000000;
	mul.rn.f64 	%fd469, %fd245, %fd244;
	shl.b32 	%r546, %r856, 6;
	cvt.u64.u32 	%rd17, %r546;
	and.b64  	%rd18, %rd17, 64;
	add.s64 	%rd20, %rd19, %rd18;
	mul.rn.f64 	%fd246, %fd468, %fd468;
	and.b32  	%r547, %r856, 1;
	setp.eq.b32 	%p39, %r547, 1;
	selp.f64 	%fd247, 0dBDA8FF8320FD8164, 0d3DE5DB65F9785EBA, %p39;
	ld.global.nc.v2.f64 	{%fd248, %fd249}, [%rd20];
	fma.rn.f64 	%fd250, %fd247, %fd246, %fd248;
	fma.rn.f64 	%fd251, %fd250, %fd246, %fd249;
	ld.global.nc.v2.f64 	{%fd252, %fd253}, [%rd20+16];
	fma.rn.f64 	%fd254, %fd251, %fd246, %fd252;
	fma.rn.f64 	%fd255, %fd254, %fd246, %fd253;
	ld.global.nc.v2.f64 	{%fd256, %fd257}, [%rd20+32];
	fma.rn.f64 	%fd258, %fd255, %fd246, %fd256;
	fma.rn.f64 	%fd259, %fd258, %fd246, %fd257;
	fma.rn.f64 	%fd260, %fd259, %fd468, %fd468;
	fma.rn.f64 	%fd261, %fd259, %fd246, 0d3FF0000000000000;
	selp.f64 	%fd262, %fd261, %fd260, %p39;
	and.b32  	%r548, %r856, 2;
	setp.eq.s32 	%p40, %r548, 0;
	sub.f64 	%fd263, %fd244, %fd262;
	selp.f64 	%fd264, %fd262, %fd263, %p40;
	fma.rn.f64 	%fd464, %fd45, %fd264, %fd464;
	mov.b32 	%r857, 0;
	@%p36 bra 	$L__BB0_55;
	mul.f64 	%fd265, %fd47, 0d3FE45F306DC9C883;
	cvt.rni.s32.f64 	%r857, %fd265;
	cvt.rn.f64.s32 	%fd266, %r857;
	fma.rn.f64 	%fd267, %fd266, 0dBFF921FB54442D18, %fd47;
	fma.rn.f64 	%fd268, %fd266, 0dBC91A62633145C00, %fd267;
	fma.rn.f64 	%fd469, %fd266, 0dB97B839A252049C0, %fd268;
	setp.ltu.f64 	%p41, %fd47, 0d41E0000000000000;
	@%p41 bra 	$L__BB0_55;
	{ // callseq 3, 0
	.param .b64 param0;
	st.param.f64 	[param0], %fd47;
	.param .align 16 .b8 retval0[16];
	call.uni (retval0), 
	__internal_trig_reduction_slowpathd, 
	(
	param0
	);
	ld.param.f64 	%fd469, [retval0];
	ld.param.b32 	%r857, [retval0+8];
	} // callseq 3
$L__BB0_55:
	shl.b32 	%r550, %r857, 6;
	cvt.u64.u32 	%rd21, %r550;
	and.b64  	%rd22, %rd21, 64;
	add.s64 	%rd24, %rd19, %rd22;
	mul.rn.f64 	%fd270, %fd469, %fd469;
	and.b32  	%r551, %r857, 1;
	setp.eq.b32 	%p42, %r551, 1;
	selp.f64 	%fd271, 0dBDA8FF8320FD8164, 0d3DE5DB65F9785EBA, %p42;
	ld.global.nc.v2.f64 	{%fd272, %fd273}, [%rd24];
	fma.rn.f64 	%fd274, %fd271, %fd270, %fd272;
	fma.rn.f64 	%fd275, %fd274, %fd270, %fd273;
	ld.global.nc.v2.f64 	{%fd276, %fd277}, [%rd24+16];
	fma.rn.f64 	%fd278, %fd275, %fd270, %fd276;
	fma.rn.f64 	%fd279, %fd278, %fd270, %fd277;
	ld.global.nc.v2.f64 	{%fd280, %fd281}, [%rd24+32];
	fma.rn.f64 	%fd282, %fd279, %fd270, %fd280;
	fma.rn.f64 	%fd283, %fd282, %fd270, %fd281;
	fma.rn.f64 	%fd284, %fd283, %fd469, %fd469;
	fma.rn.f64 	%fd285, %fd283, %fd270, 0d3FF0000000000000;
	selp.f64 	%fd286, %fd285, %fd284, %p42;
	and.b32  	%r552, %r857, 2;
	setp.eq.s32 	%p43, %r552, 0;
	mov.f64 	%fd287, 0d0000000000000000;
	sub.f64 	%fd288, %fd287, %fd286;
	selp.f64 	%fd289, %fd286, %fd288, %p43;
	fma.rn.f64 	%fd463, %fd45, %fd289, %fd463;
	mov.u32 	%r113, %r847;
	mov.u32 	%r114, %r846;
$L__BB0_56:
	setp.lt.u32 	%p45, %r831, %r285;
	@%p45 bra 	$L__BB0_7;
	bra.uni 	$L__BB0_31;
$L__BB0_57:
	setp.ge.u32 	%p68, %r2, %r285;
	mov.b32 	%r918, 0;
	@%p68 bra 	$L__BB0_105;
	mov.f64 	%fd372, 0d0000000000000000;
	mov.f64 	%fd373, 0d7FF0000000000000;
	mul.rn.f64 	%fd60, %fd373, %fd372;
	mov.b32 	%r918, 0;
	mov.u64 	%rd35, __cudart_sin_cos_coeffs;
	mov.u32 	%r917, %r2;
	mov.f64 	%fd481, %fd122;
	mov.f64 	%fd482, %fd121;
$L__BB0_59:
	add.f64 	%fd90, %fd482, 0d3FF2A1E49D5D6BD9;
	add.f64 	%fd91, %fd481, 0d3FDEDF047CD9F2E0;
	mul.f64 	%fd374, %fd91, %fd91;
	fma.rn.f64 	%fd92, %fd90, %fd90, %fd374;
	add.f64 	%fd93, %fd482, 0dBFF0000000000000;
	add.f64 	%fd94, %fd481, 0dBFE279A74590331D;
	mul.f64 	%fd375, %fd94, %fd94;
	fma.rn.f64 	%fd95, %fd93, %fd93, %fd375;
	setp.geu.f64 	%p69, %fd92, 0d3FE2D75F9B90C4F9;
	@%p69 bra 	$L__BB0_83;
	mul.f64 	%fd380, %fd90, 0d3FE2D75F9B90C4F9;
	div.rn.f64 	%fd381, %fd380, %fd92;
	add.f64 	%fd482, %fd381, 0dBFF2A1E49D5D6BD9;
	mul.f64 	%fd382, %fd91, 0d3FE2D75F9B90C4F9;
	div.rn.f64 	%fd383, %fd382, %fd92;
	add.f64 	%fd481, %fd383, 0dBFDEDF047CD9F2E0;
	bra.uni 	$L__BB0_85;
$L__BB0_61:
	setp.geu.f64 	%p48, %fd68, 0d3FD5555555555557;
	@%p48 bra 	$L__BB0_63;
	mul.f64 	%fd294, %fd66, 0d3FD5555555555557;
	div.rn.f64 	%fd295, %fd294, %fd68;
	add.f64 	%fd473, %fd295, 0d3FF0000000000000;
	mul.f64 	%fd296, %fd67, 0d3FD5555555555557;
	div.rn.f64 	%fd297, %fd296, %fd68;
	add.f64 	%fd472, %fd297, 0d3FE279A74590331D;
$L__BB0_63:
	add.f64 	%fd302, %fd473, 0dBFEB939086218B21;
	add.f64 	%fd303, %fd472, 0dBFE04F3BC428E3C4;
	mul.f64 	%fd304, %fd303, %fd303;
	fma.rn.f64 	%fd305, %fd302, %fd302, %fd304;
	sqrt.rn.f64 	%fd306, %fd305;
	add.f64 	%fd307, %fd306, 0dBFA91732EED585E5;
	add.f64 	%fd308, %fd473, 0d3FEDD0D18A86158C;
	add.f64 	%fd309, %fd472, 0d3FD793C8A7E15DA5;
	mul.f64 	%fd310, %fd309, %fd309;
	fma.rn.f64 	%fd311, %fd308, %fd308, %fd310;
	sqrt.rn.f64 	%fd312, %fd311;
	add.f64 	%fd313, %fd312, 0dBFAFCA6B99695913;
	setp.lt.f64 	%p49, %fd307, %fd313;
	selp.f64 	%fd314, %fd307, %fd313, %p49;
	mul.f64 	%fd315, %fd472, %fd472;
	fma.rn.f64 	%fd316, %fd473, %fd473, %fd315;
	sqrt.rn.f64 	%fd317, %fd316;
	mov.f64 	%fd318, 0d3FF0000000000000;
	sub.f64 	%fd319, %fd318, %fd317;
	setp.lt.f64 	%p50, %fd314, %fd319;
	selp.f64 	%fd75, %fd314, %fd319, %p50;
	setp.geu.f64 	%p51, %fd75, %fd123;
	@%p51 bra 	$L__BB0_65;
	setp.geu.f64 	%p66, %fd472, 0d3FB999999999999A;
	selp.u32 	%r649, 1, 0, %p66;
	add.s32 	%r880, %r880, %r649;
	add.s32 	%r879, %r879, %r956;
	mov.u32 	%r846, %r178;
	mov.u32 	%r847, %r177;
	mov.f64 	%fd473, %fd119;
	mov.f64 	%fd472, %fd120;
	bra.uni 	$L__BB0_82;
$L__BB0_65:
	mov.b32 	%r846, 2;
	setp.eq.s32 	%p52, %r178, 1;
	mov.u32 	%r893, %r849;
	mov.u32 	%r847, %r177;
	@%p52 bra 	$L__BB0_74;
	setp.eq.s32 	%p53, %r178, 3;
	@%p53 bra 	$L__BB0_70;
	setp.ne.s32 	%p54, %r178, 2;
	@%p54 bra 	$L__BB0_69;
	mov.b32 	%r846, 3;
	mov.u32 	%r893, %r848;
	mov.u32 	%r847, %r177;
	bra.uni 	$L__BB0_74;
$L__BB0_69:
	add.s32 	%r846, %r178, 1;
	mov.u32 	%r893, %r850;
	mov.u32 	%r847, %r177;
	bra.uni 	$L__BB0_74;
$L__BB0_70:
	add.s32 	%r854, %r854, 1;
	setp.ne.s32 	%p55, %r854, 0;
	@%p55 bra 	$L__BB0_73;
	add.s32 	%r853, %r853, 1;
	setp.ne.s32 	%p56, %r853, 0;
	@%p56 bra 	$L__BB0_73;
	add.s32 	%r852, %r852, 1;
	setp.eq.s32 	%p57, %r852, 0;
	selp.u32 	%r558, 1, 0, %p57;
	add.s32 	%r851, %r851, %r558;
	mov.b32 	%r853, 0;
$L__BB0_73:
	mov.b32 	%r560, -766435501;
	mul.hi.u32 	%r561, %r560, %r854;
	mul.lo.s32 	%r562, %r854, -766435501;
	mov.b32 	%r563, -845247145;
	mul.hi.u32 	%r564, %r563, %r852;
	mul.lo.s32 	%r565, %r852, -845247145;
	xor.b32  	%r566, %r564, %r4;
	xor.b32  	%r567, %r566, %r853;
	xor.b32  	%r568, %r561, %r5;
	xor.b32  	%r569, %r568, %r851;
	mul.hi.u32 	%r570, %r560, %r567;
	mul.lo.s32 	%r571, %r567, -766435501;
	mul.hi.u32 	%r572, %r563, %r569;
	mul.lo.s32 	%r573, %r569, -845247145;
	xor.b32  	%r574, %r565, %r572;
	xor.b32  	%r575, %r574, %r8;
	xor.b32  	%r576, %r562, %r570;
	xor.b32  	%r577, %r576, %r9;
	mul.hi.u32 	%r578, %r560, %r575;
	mul.lo.s32 	%r579, %r575, -766435501;
	mul.hi.u32 	%r580, %r563, %r577;
	mul.lo.s32 	%r581, %r577, -845247145;
	xor.b32  	%r582, %r573, %r580;
	xor.b32  	%r583, %r582, %r10;
	xor.b32  	%r584, %r571, %r578;
	xor.b32  	%r585, %r584, %r11;
	mul.hi.u32 	%r586, %r560, %r583;
	mul.lo.s32 	%r587, %r583, -766435501;
	mul.hi.u32 	%r588, %r563, %r585;
	mul.lo.s32 	%r589, %r585, -845247145;
	xor.b32  	%r590, %r581, %r588;
	xor.b32  	%r591, %r590, %r12;
	xor.b32  	%r592, %r579, %r586;
	xor.b32  	%r593, %r592, %r13;
	mul.hi.u32 	%r594, %r560, %r591;
	mul.lo.s32 	%r595, %r591, -766435501;
	mul.hi.u32 	%r596, %r563, %r593;
	mul.lo.s32 	%r597, %r593, -845247145;
	xor.b32  	%r598, %r589, %r596;
	xor.b32  	%r599, %r598, %r14;
	xor.b32  	%r600, %r587, %r594;
	xor.b32  	%r601, %r600, %r15;
	mul.hi.u32 	%r602, %r560, %r599;
	mul.lo.s32 	%r603, %r599, -766435501;
	mul.hi.u32 	%r604, %r563, %r601;
	mul.lo.s32 	%r605, %r601, -845247145;
	xor.b32  	%r606, %r597, %r604;
	xor.b32  	%r607, %r606, %r16;
	xor.b32  	%r608, %r595, %r602;
	xor.b32  	%r609, %r608, %r17;
	mul.hi.u32 	%r610, %r560, %r607;
	mul.lo.s32 	%r611, %r607, -766435501;
	mul.hi.u32 	%r612, %r563, %r609;
	mul.lo.s32 	%r613, %r609, -845247145;
	xor.b32  	%r614, %r605, %r612;
	xor.b32  	%r615, %r614, %r18;
	xor.b32  	%r616, %r603, %r610;
	xor.b32  	%r617, %r616, %r19;
	mul.hi.u32 	%r618, %r560, %r615;
	mul.lo.s32 	%r619, %r615, -766435501;
	mul.hi.u32 	%r620, %r563, %r617;
	mul.lo.s32 	%r621, %r617, -845247145;
	xor.b32  	%r622, %r613, %r620;
	xor.b32  	%r623, %r622, %r20;
	xor.b32  	%r624, %r611, %r618;
	xor.b32  	%r625, %r624, %r21;
	mul.hi.u32 	%r626, %r560, %r623;
	mul.lo.s32 	%r627, %r623, -766435501;
	mul.hi.u32 	%r628, %r563, %r625;
	mul.lo.s32 	%r629, %r625, -845247145;
	xor.b32  	%r630, %r621, %r628;
	xor.b32  	%r631, %r630, %r22;
	xor.b32  	%r632, %r619, %r626;
	xor.b32  	%r633, %r632, %r23;
	mul.hi.u32 	%r634, %r560, %r631;
	mul.lo.s32 	%r847, %r631, -766435501;
	mul.hi.u32 	%r635, %r563, %r633;
	mul.lo.s32 	%r849, %r633, -845247145;
	xor.b32  	%r636, %r629, %r635;
	xor.b32  	%r850, %r636, %r24;
	xor.b32  	%r637, %r627, %r634;
	xor.b32  	%r848, %r637, %r25;
	mov.b32 	%r846, 0;
	mov.u32 	%r893, %r177;
$L__BB0_74:
	cvt.rn.f64.u32 	%fd320, %r893;
	fma.rn.f64 	%fd321, %fd320, 0d3DF0000000000000, 0d3DF0000000000000;
	mul.f64 	%fd76, %fd321, 0d401921FB54442D18;
	setp.eq.f64 	%p58, %fd76, 0d7FF0000000000000;
	mov.b32 	%r904, 1;
	mov.f64 	%fd477, %fd30;
	@%p58 bra 	$L__BB0_78;
	mul.f64 	%fd322, %fd76, 0d3FE45F306DC9C883;
	cvt.rni.s32.f64 	%r903, %fd322;
	cvt.rn.f64.s32 	%fd323, %r903;
	fma.rn.f64 	%fd324, %fd323, 0dBFF921FB54442D18, %fd76;
	fma.rn.f64 	%fd325, %fd323, 0dBC91A62633145C00, %fd324;
	fma.rn.f64 	%fd477, %fd323, 0dB97B839A252049C0, %fd325;
	setp.ltu.f64 	%p59, %fd76, 0d41E0000000000000;
	@%p59 bra 	$L__BB0_77;
	{ // callseq 4, 0
	.param .b64 param0;
	st.param.f64 	[param0], %fd76;
	.param .align 16 .b8 retval0[16];
	call.uni (retval0), 
	__internal_trig_reduction_slowpathd, 
	(
	param0
	);
	ld.param.f64 	%fd477, [retval0];
	ld.param.b32 	%r903, [retval0+8];
	} // callseq 4
$L__BB0_77:
	add.s32 	%r904, %r903, 1;
$L__BB0_78:
	shl.b32 	%r642, %r904, 6;
	cvt.u64.u32 	%rd25, %r642;
	and.b64  	%rd26, %rd25, 64;
	add.s64 	%rd28, %rd27, %rd26;
	mul.rn.f64 	%fd327, %fd477, %fd477;
	and.b32  	%r643, %r904, 1;
	setp.eq.b32 	%p61, %r643, 1;
	selp.f64 	%fd328, 0dBDA8FF8320FD8164, 0d3DE5DB65F9785EBA, %p61;
	ld.global.nc.v2.f64 	{%fd329, %fd330}, [%rd28];
	fma.rn.f64 	%fd331, %fd328, %fd327, %fd329;
	fma.rn.f64 	%fd332, %fd331, %fd327, %fd330;
	ld.global.nc.v2.f64 	{%fd333, %fd334}, [%rd28+16];
	fma.rn.f64 	%fd335, %fd332, %fd327, %fd333;
	fma.rn.f64 	%fd336, %fd335, %fd327, %fd334;
	ld.global.nc.v2.f64 	{%fd337, %fd338}, [%rd28+32];
	fma.rn.f64 	%fd339, %fd336, %fd327, %fd337;
	fma.rn.f64 	%fd340, %fd339, %fd327, %fd338;
	fma.rn.f64 	%fd341, %fd340, %fd477, %fd477;
	fma.rn.f64 	%fd342, %fd340, %fd327, 0d3FF0000000000000;
	selp.f64 	%fd343, %fd342, %fd341, %p61;
	and.b32  	%r644, %r904, 2;
	setp.eq.s32 	%p62, %r644, 0;
	mov.f64 	%fd344, 0d0000000000000000;
	sub.f64 	%fd345, %fd344, %fd343;
	selp.f64 	%fd346, %fd343, %fd345, %p62;
	fma.rn.f64 	%fd473, %fd75, %fd346, %fd473;
	mov.b32 	%r905, 0;
	mov.f64 	%fd478, %fd30;
	@%p58 bra 	$L__BB0_81;
	mul.f64 	%fd347, %fd76, 0d3FE45F306DC9C883;
	cvt.rni.s32.f64 	%r905, %fd347;
	cvt.rn.f64.s32 	%fd348, %r905;
	fma.rn.f64 	%fd349, %fd348, 0dBFF921FB54442D18, %fd76;
	fma.rn.f64 	%fd350, %fd348, 0dBC91A62633145C00, %fd349;
	fma.rn.f64 	%fd478, %fd348, 0dB97B839A252049C0, %fd350;
	setp.ltu.f64 	%p63, %fd76, 0d41E0000000000000;
	@%p63 bra 	$L__BB0_81;
	{ // callseq 5, 0
	.param .b64 param0;
	st.param.f64 	[param0], %fd76;
	.param .align 16 .b8 retval0[16];
	call.uni (retval0), 
	__internal_trig_reduction_slowpathd, 
	(
	param0
	);
	ld.param.f64 	%fd478, [retval0];
	ld.param.b32 	%r905, [retval0+8];
	} // callseq 5
$L__BB0_81:
	shl.b32 	%r646, %r905, 6;
	cvt.u64.u32 	%rd29, %r646;
	and.b64  	%rd30, %rd29, 64;
	add.s64 	%rd32, %rd27, %rd30;
	mul.rn.f64 	%fd352, %fd478, %fd478;
	and.b32  	%r647, %r905, 1;
	setp.eq.b32 	%p64, %r647, 1;
	selp.f64 	%fd353, 0dBDA8FF8320FD8164, 0d3DE5DB65F9785EBA, %p64;
	ld.global.nc.v2.f64 	{%fd354, %fd355}, [%rd32];
	fma.rn.f64 	%fd356, %fd353, %fd352, %fd354;
	fma.rn.f64 	%fd357, %fd356, %fd352, %fd355;
	ld.global.nc.v2.f64 	{%fd358, %fd359}, [%rd32+16];
	fma.rn.f64 	%fd360, %fd357, %fd352, %fd358;
	fma.rn.f64 	%fd361, %fd360, %fd352, %fd359;
	ld.global.nc.v2.f64 	{%fd362, %fd363}, [%rd32+32];
	fma.rn.f64 	%fd364, %fd361, %fd352, %fd362;
	fma.rn.f64 	%fd365, %fd364, %fd352, %fd363;
	fma.rn.f64 	%fd366, %fd365, %fd478, %fd478;
	fma.rn.f64 	%fd367, %fd365, %fd352, 0d3FF0000000000000;
	selp.f64 	%fd368, %fd367, %fd366, %p64;
	and.b32  	%r648, %r905, 2;
	setp.eq.s32 	%p65, %r648, 0;
	mov.f64 	%fd369, 0d0000000000000000;
	sub.f64 	%fd370, %fd369, %fd368;
	selp.f64 	%fd371, %fd368, %fd370, %p65;
	fma.rn.f64 	%fd472, %fd75, %fd371, %fd472;
	mov.u32 	%r177, %r847;
	mov.u32 	%r178, %r846;
$L__BB0_82:
	setp.lt.u32 	%p67, %r879, %r285;
	@%p67 bra 	$L__BB0_33;
	bra.uni 	$L__BB0_57;
$L__BB0_83:
	setp.geu.f64 	%p70, %fd95, 0d3FD5555555555557;
	@%p70 bra 	$L__BB0_85;
	mul.f64 	%fd376, %fd93, 0d3FD5555555555557;
	div.rn.f64 	%fd377, %fd376, %fd95;
	add.f64 	%fd482, %fd377, 0d3FF0000000000000;
	mul.f64 	%fd378, %fd94, 0d3FD5555555555557;
	div.rn.f64 	%fd379, %fd378, %fd95;
	add.f64 	%fd481, %fd379, 0d3FE279A74590331D;
$L__BB0_85:
	add.f64 	%fd384, %fd482, 0dBFEB939086218B21;
	add.f64 	%fd385, %fd481, 0dBFE04F3BC428E3C4;
	mul.f64 	%fd386, %fd385, %fd385;
	fma.rn.f64 	%fd387, %fd384, %fd384, %fd386;
	sqrt.rn.f64 	%fd388, %fd387;
	add.f64 	%fd389, %fd388, 0dBFA91732EED585E5;
	add.f64 	%fd390, %fd482, 0d3FEDD0D18A86158C;
	add.f64 	%fd391, %fd481, 0d3FD793C8A7E15DA5;
	mul.f64 	%fd392, %fd391, %fd391;
	fma.rn.f64 	%fd393, %fd390, %fd390, %fd392;
	sqrt.rn.f64 	%fd394, %fd393;
	add.f64 	%fd395, %fd394, 0dBFAFCA6B99695913;
	setp.lt.f64 	%p71, %fd389, %fd395;
	selp.f64 	%fd396, %fd389, %fd395, %p71;
	mul.f64 	%fd397, %fd481, %fd481;
	fma.rn.f64 	%fd398, %fd482, %fd482, %fd397;
	sqrt.rn.f64 	%fd399, %fd398;
	mov.f64 	%fd400, 0d3FF0000000000000;
	sub.f64 	%fd401, %fd400, %fd399;
	setp.lt.f64 	%p72, %fd396, %fd401;
	selp.f64 	%fd102, %fd396, %fd401, %p72;
	setp.geu.f64 	%p73, %fd102, %fd123;
	@%p73 bra 	$L__BB0_87;
	setp.geu.f64 	%p88, %fd481, 0d3FB999999999999A;
	selp.u32 	%r745, 1, 0, %p88;
	add.s32 	%r918, %r918, %r745;
	add.s32 	%r917, %r917, %r956;
	mov.f64 	%fd482, %fd121;
	mov.f64 	%fd481, %fd122;
	bra.uni 	$L__BB0_104;
$L__BB0_87:
	mov.b32 	%r932, 2;
	setp.eq.s32 	%p74, %r846, 1;
	mov.u32 	%r931, %r849;
	mov.u32 	%r933, %r847;
	@%p74 bra 	$L__BB0_96;
	setp.eq.s32 	%p75, %r846, 3;
	@%p75 bra 	$L__BB0_92;
	setp.ne.s32 	%p76, %r846, 2;
	@%p76 bra 	$L__BB0_91;
	mov.b32 	%r932, 3;
	mov.u32 	%r931, %r848;
	mov.u32 	%r933, %r847;
	bra.uni 	$L__BB0_96;
$L__BB0_91:
	add.s32 	%r932, %r846, 1;
	mov.u32 	%r931, %r850;
	mov.u32 	%r933, %r847;
	bra.uni 	$L__BB0_96;
$L__BB0_92:
	add.s32 	%r854, %r854, 1;
	setp.ne.s32 	%p77, %r854, 0;
	@%p77 bra 	$L__BB0_95;
	add.s32 	%r853, %r853, 1;
	setp.ne.s32 	%p78, %r853, 0;
	@%p78 bra 	$L__BB0_95;
	add.s32 	%r852, %r852, 1;
	setp.eq.s32 	%p79, %r852, 0;
	selp.u32 	%r654, 1, 0, %p79;
	add.s32 	%r851, %r851, %r654;
	mov.b32 	%r853, 0;
$L__BB0_95:
	mov.b32 	%r656, -766435501;
	mul.hi.u32 	%r657, %r656, %r854;
	mul.lo.s32 	%r658, %r854, -766435501;
	mov.b32 	%r659, -845247145;
	mul.hi.u32 	%r660, %r659, %r852;
	mul.lo.s32 	%r661, %r852, -845247145;
	xor.b32  	%r662, %r660, %r4;
	xor.b32  	%r663, %r662, %r853;
	xor.b32  	%r664, %r657, %r5;
	xor.b32  	%r665, %r664, %r851;
	mul.hi.u32 	%r666, %r656, %r663;
	mul.lo.s32 	%r667, %r663, -766435501;
	mul.hi.u32 	%r668, %r659, %r665;
	mul.lo.s32 	%r669, %r665, -845247145;
	xor.b32  	%r670, %r661, %r668;
	xor.b32  	%r671, %r670, %r8;
	xor.b32  	%r672, %r658, %r666;
	xor.b32  	%r673, %r672, %r9;
	mul.hi.u32 	%r674, %r656, %r671;
	mul.lo.s32 	%r675, %r671, -766435501;
	mul.hi.u32 	%r676, %r659, %r673;
	mul.lo.s32 	%r677, %r673, -845247145;
	xor.b32  	%r678, %r669, %r676;
	xor.b32  	%r679, %r678, %r10;
	xor.b32  	%r680, %r667, %r674;
	xor.b32  	%r681, %r680, %r11;
	mul.hi.u32 	%r682, %r656, %r679;
	mul.lo.s32 	%r683, %r679, -766435501;
	mul.hi.u32 	%r684, %r659, %r681;
	mul.lo.s32 	%r685, %r681, -845247145;
	xor.b32  	%r686, %r677, %r684;
	xor.b32  	%r687, %r686, %r12;
	xor.b32  	%r688, %r675, %r682;
	xor.b32  	%r689, %r688, %r13;
	mul.hi.u32 	%r690, %r656, %r687;
	mul.lo.s32 	%r691, %r687, -766435501;
	mul.hi.u32 	%r692, %r659, %r689;
	mul.lo.s32 	%r693, %r689, -845247145;
	xor.b32  	%r694, %r685, %r692;
	xor.b32  	%r695, %r694, %r14;
	xor.b32  	%r696, %r683, %r690;
	xor.b32  	%r697, %r696, %r15;
	mul.hi.u32 	%r698, %r656, %r695;
	mul.lo.s32 	%r699, %r695, -766435501;
	mul.hi.u32 	%r700, %r659, %r697;
	mul.lo.s32 	%r701, %r697, -845247145;
	xor.b32  	%r702, %r693, %r700;
	xor.b32  	%r703, %r702, %r16;
	xor.b32  	%r704, %r691, %r698;
	xor.b32  	%r705, %r704, %r17;
	mul.hi.u32 	%r706, %r656, %r703;
	mul.lo.s32 	%r707, %r703, -766435501;
	mul.hi.u32 	%r708, %r659, %r705;
	mul.lo.s32 	%r709, %r705, -845247145;
	xor.b32  	%r710, %r701, %r708;
	xor.b32  	%r711, %r710, %r18;
	xor.b32  	%r712, %r699, %r706;
	xor.b32  	%r713, %r712, %r19;
	mul.hi.u32 	%r714, %r656, %r711;
	mul.lo.s32 	%r715, %r711, -766435501;
	mul.hi.u32 	%r716, %r659, %r713;
	mul.lo.s32 	%r717, %r713, -845247145;
	xor.b32  	%r718, %r709, %r716;
	xor.b32  	%r719, %r718, %r20;
	xor.b32  	%r720, %r707, %r714;
	xor.b32  	%r721, %r720, %r21;
	mul.hi.u32 	%r722, %r656, %r719;
	mul.lo.s32 	%r723, %r719, -766435501;
	mul.hi.u32 	%r724, %r659, %r721;
	mul.lo.s32 	%r725, %r721, -845247145;
	xor.b32  	%r726, %r717, %r724;
	xor.b32  	%r727, %r726, %r22;
	xor.b32  	%r728, %r715, %r722;
	xor.b32  	%r729, %r728, %r23;
	mul.hi.u32 	%r730, %r656, %r727;
	mul.lo.s32 	%r933, %r727, -766435501;
	mul.hi.u32 	%r731, %r659, %r729;
	mul.lo.s32 	%r849, %r729, -845247145;
	xor.b32  	%r732, %r725, %r731;
	xor.b32  	%r850, %r732, %r24;
	xor.b32  	%r733, %r723, %r730;
	xor.b32  	%r848, %r733, %r25;
	mov.b32 	%r932, 0;
	mov.u32 	%r931, %r847;
$L__BB0_96:
	cvt.rn.f64.u32 	%fd402, %r931;
	fma.rn.f64 	%fd403, %fd402, 0d3DF0000000000000, 0d3DF0000000000000;
	mul.f64 	%fd103, %fd403, 0d401921FB54442D18;
	setp.eq.f64 	%p80, %fd103, 0d7FF0000000000000;
	mov.b32 	%r942, 1;
	mov.f64 	%fd486, %fd60;
	@%p80 bra 	$L__BB0_100;
	mul.f64 	%fd404, %fd103, 0d3FE45F306DC9C883;
	cvt.rni.s32.f64 	%r941, %fd404;
	cvt.rn.f64.s32 	%fd405, %r941;
	fma.rn.f64 	%fd406, %fd405, 0dBFF921FB54442D18, %fd103;
	fma.rn.f64 	%fd407, %fd405, 0dBC91A62633145C00, %fd406;
	fma.rn.f64 	%fd486, %fd405, 0dB97B839A252049C0, %fd407;
	setp.ltu.f64 	%p81, %fd103, 0d41E0000000000000;
	@%p81 bra 	$L__BB0_99;
	{ // callseq 6, 0
	.param .b64 param0;
	st.param.f64 	[param0], %fd103;
	.param .align 16 .b8 retval0[16];
	call.uni (retval0), 
	__internal_trig_reduction_slowpathd, 
	(
	param0
	);
	ld.param.f64 	%fd486, [retval0];
	ld.param.b32 	%r941, [retval0+8];
	} // callseq 6
$L__BB0_99:
	add.s32 	%r942, %r941, 1;
$L__BB0_100:
	shl.b32 	%r738, %r942, 6;
	cvt.u64.u32 	%rd33, %r738;
	and.b64  	%rd34, %rd33, 64;
	add.s64 	%rd36, %rd35, %rd34;
	mul.rn.f64 	%fd409, %fd486, %fd486;
	and.b32  	%r739, %r942, 1;
	setp.eq.b32 	%p83, %r739, 1;
	selp.f64 	%fd410, 0dBDA8FF8320FD8164, 0d3DE5DB65F9785EBA, %p83;
	ld.global.nc.v2.f64 	{%fd411, %fd412}, [%rd36];
	fma.rn.f64 	%fd413, %fd410, %fd409, %fd411;
	fma.rn.f64 	%fd414, %fd413, %fd409, %fd412;
	ld.global.nc.v2.f64 	{%fd415, %fd416}, [%rd36+16];
	fma.rn.f64 	%fd417, %fd414, %fd409, %fd415;
	fma.rn.f64 	%fd418, %fd417, %fd409, %fd416;
	ld.global.nc.v2.f64 	{%fd419, %fd420}, [%rd36+32];
	fma.rn.f64 	%fd421, %fd418, %fd409, %fd419;
	fma.rn.f64 	%fd422, %fd421, %fd409, %fd420;
	fma.rn.f64 	%fd423, %fd422, %fd486, %fd486;
	fma.rn.f64 	%fd424, %fd422, %fd409, 0d3FF0000000000000;
	selp.f64 	%fd425, %fd424, %fd423, %p83;
	and.b32  	%r740, %r942, 2;
	setp.eq.s32 	%p84, %r740, 0;
	mov.f64 	%fd426, 0d0000000000000000;
	sub.f64 	%fd427, %fd426, %fd425;
	selp.f64 	%fd428, %fd425, %fd427, %p84;
	fma.rn.f64 	%fd482, %fd102, %fd428, %fd482;
	mov.b32 	%r943, 0;
	mov.f64 	%fd487, %fd60;
	@%p80 bra 	$L__BB0_103;
	mul.f64 	%fd429, %fd103, 0d3FE45F306DC9C883;
	cvt.rni.s32.f64 	%r943, %fd429;
	cvt.rn.f64.s32 	%fd430, %r943;
	fma.rn.f64 	%fd431, %fd430, 0dBFF921FB54442D18, %fd103;
	fma.rn.f64 	%fd432, %fd430, 0dBC91A62633145C00, %fd431;
	fma.rn.f64 	%fd487, %fd430, 0dB97B839A252049C0, %fd432;
	setp.ltu.f64 	%p85, %fd103, 0d41E0000000000000;
	@%p85 bra 	$L__BB0_103;
	{ // callseq 7, 0
	.param .b64 param0;
	st.param.f64 	[param0], %fd103;
	.param .align 16 .b8 retval0[16];
	call.uni (retval0), 
	__internal_trig_reduction_slowpathd, 
	(
	param0
	);
	ld.param.f64 	%fd487, [retval0];
	ld.param.b32 	%r943, [retval0+8];
	} // callseq 7
$L__BB0_103:
	shl.b32 	%r742, %r943, 6;
	cvt.u64.u32 	%rd37, %r742;
	and.b64  	%rd38, %rd37, 64;
	add.s64 	%rd40, %rd35, %rd38;
	mul.rn.f64 	%fd434, %fd487, %fd487;
	and.b32  	%r743, %r943, 1;
	setp.eq.b32 	%p86, %r743, 1;
	selp.f64 	%fd435, 0dBDA8FF8320FD8164, 0d3DE5DB65F9785EBA, %p86;
	ld.global.nc.v2.f64 	{%fd436, %fd437}, [%rd40];
	fma.rn.f64 	%fd438, %fd435, %fd434, %fd436;
	fma.rn.f64 	%fd439, %fd438, %fd434, %fd437;
	ld.global.nc.v2.f64 	{%fd440, %fd441}, [%rd40+16];
	fma.rn.f64 	%fd442, %fd439, %fd434, %fd440;
	fma.rn.f64 	%fd443, %fd442, %fd434, %fd441;
	ld.global.nc.v2.f64 	{%fd444, %fd445}, [%rd40+32];
	fma.rn.f64 	%fd446, %fd443, %fd434, %fd444;
	fma.rn.f64 	%fd447, %fd446, %fd434, %fd445;
	fma.rn.f64 	%fd448, %fd447, %fd487, %fd487;
	fma.rn.f64 	%fd449, %fd447, %fd434, 0d3FF0000000000000;
	selp.f64 	%fd450, %fd449, %fd448, %p86;
	and.b32  	%r744, %r943, 2;
	setp.eq.s32 	%p87, %r744, 0;
	mov.f64 	%fd451, 0d0000000000000000;
	sub.f64 	%fd452, %fd451, %fd450;
	selp.f64 	%fd453, %fd450, %fd452, %p87;
	fma.rn.f64 	%fd481, %fd102, %fd453, %fd481;
	mov.u32 	%r847, %r933;
	mov.u32 	%r846, %r932;
$L__BB0_104:
	setp.lt.u32 	%p89, %r917, %r285;
	@%p89 bra 	$L__BB0_59;
$L__BB0_105:
	shl.b32 	%r746, %r956, 2;
	mov.u32 	%r747, sdata;
	add.s32 	%r277, %r747, %r746;
	shl.b32 	%r278, %r956, 3;
	shl.b32 	%r748, %r2, 2;
	add.s32 	%r279, %r747, %r748;
	st.shared.u32 	[%r279], %r784;
	add.s32 	%r280, %r277, %r748;
	st.shared.u32 	[%r280], %r832;
	add.s32 	%r281, %r279, %r278;
	st.shared.u32 	[%r281], %r880;
	add.s32 	%r282, %r280, %r278;
	st.shared.u32 	[%r282], %r918;
	bar.sync 	0;
	setp.lt.u32 	%p90, %r956, 2;
	@%p90 bra 	$L__BB0_109;
$L__BB0_106:
	shr.u32 	%r284, %r956, 1;
	setp.ge.u32 	%p91, %r2, %r284;
	@%p91 bra 	$L__BB0_108;
	shl.b32 	%r749, %r284, 2;
	add.s32 	%r750, %r279, %r749;
	ld.shared.u32 	%r751, [%r750];
	ld.shared.u32 	%r752, [%r279];
	add.s32 	%r753, %r752, %r751;
	st.shared.u32 	[%r279], %r753;
	add.s32 	%r754, %r280, %r749;
	ld.shared.u32 	%r755, [%r754];
	ld.shared.u32 	%r756, [%r280];
	add.s32 	%r757, %r756, %r755;
	st.shared.u32 	[%r280], %r757;
	add.s32 	%r758, %r750, %r278;
	ld.shared.u32 	%r759, [%r758];
	ld.shared.u32 	%r760, [%r281];
	add.s32 	%r761, %r760, %r759;
	st.shared.u32 	[%r281], %r761;
	add.s32 	%r762, %r754, %r278;
	ld.shared.u32 	%r763, [%r762];
	ld.shared.u32 	%r764, [%r282];
	add.s32 	%r765, %r764, %r763;
	st.shared.u32 	[%r282], %r765;
$L__BB0_108:
	bar.sync 	0;
	setp.gt.u32 	%p92, %r956, 3;
	mov.u32 	%r956, %r284;
	@%p92 bra 	$L__BB0_106;
$L__BB0_109:
	setp.ne.s32 	%p93, %r2, 0;
	@%p93 bra 	$L__BB0_111;
	ld.param.u64 	%rd51, [_Z9vy_kerneliddddddddjdPjS_S_S_y_param_14];
	ld.param.u64 	%rd50, [_Z9vy_kerneliddddddddjdPjS_S_S_y_param_12];
	add.s32 	%r767, %r277, %r746;
	ld.shared.u32 	%r768, [sdata];
	cvta.to.global.u64 	%rd41, %rd1;
	mul.wide.u32 	%rd42, %r1, 4;
	add.s64 	%rd43, %rd41, %rd42;
	st.global.u32 	[%rd43], %r768;
	ld.shared.u32 	%r769, [%r277];
	cvta.to.global.u64 	%rd44, %rd50;
	add.s64 	%rd45, %rd44, %rd42;
	st.global.u32 	[%rd45], %r769;
	ld.shared.u32 	%r770, [%r767];
	cvta.to.global.u64 	%rd46, %rd3;
	add.s64 	%rd47, %rd46, %rd42;
	st.global.u32 	[%rd47], %r770;
	add.s32 	%r771, %r767, %r746;
	ld.shared.u32 	%r772, [%r771];
	cvta.to.global.u64 	%rd48, %rd51;
	add.s64 	%rd49, %rd48, %rd42;
	st.global.u32 	[%rd49], %r772;
$L__BB0_111:
	ret;

}
.func  (.param .align 16 .b8 func_retval0[16]) __internal_trig_reduction_slowpathd(
	.param .b64 __internal_trig_reduction_slowpathd_param_0
)
{
	.local .align 8 .b8 	__local_depot1[40];
	.reg .b64 	%SP;
	.reg .b64 	%SPL;
	.reg .pred 	%p<10>;
	.reg .b32 	%r<47>;
	.reg .b64 	%rd<74>;
	.reg .b64 	%fd<5>;

	mov.u64 	%SPL, __local_depot1;
	ld.param.f64 	%fd4, [__internal_trig_reduction_slowpathd_param_0];
	add.u64 	%rd1, %SPL, 0;
	{
	.reg .b32 %temp; 
	mov.b64 	{%temp, %r1}, %fd4;
	}
	shr.u32 	%r2, %r1, 20;
	and.b32  	%r3, %r2, 2047;
	setp.eq.s32 	%p1, %r3, 2047;
	mov.b32 	%r46, 0;
	@%p1 bra 	$L__BB1_9;
	add.s32 	%r20, %r3, -1024;
	mov.b64 	%rd20, %fd4;
	shl.b64 	%rd2, %rd20, 11;
	shr.u32 	%r4, %r20, 6;
	sub.s32 	%r45, 15, %r4;
	sub.s32 	%r21, 19, %r4;
	setp.lt.u32 	%p2, %r20, 128;
	selp.b32 	%r6, 18, %r21, %p2;
	setp.ge.s32 	%p3, %r45, %r6;
	mov.b64 	%rd70, 0;
	@%p3 bra 	$L__BB1_4;
	add.s32 	%r23, %r6, %r4;
	neg.s32 	%r43, %r23;
	or.b64  	%rd3, %rd2, -9223372036854775808;
	mov.b64 	%rd70, 0;
	mov.b32 	%r42, 0;
	mov.u64 	%rd25, __cudart_i2opi_d;
	mov.u32 	%r44, %r45;
$L__BB1_3:
	.pragma "nounroll";
	mul.wide.s32 	%rd22, %r42, 8;
	add.s64 	%rd23, %rd1, %rd22;
	mul.wide.s32 	%rd24, %r44, 8;
	add.s64 	%rd26, %rd25, %rd24;
	ld.global.nc.u64 	%rd27, [%rd26];
	{
	.reg .u32 %r0, %r1, %r2, %r3, %alo, %ahi, %blo, %bhi, %clo, %chi;
	mov.b64 	{%alo,%ahi}, %rd27;
	mov.b64 	{%blo,%bhi}, %rd3;
	mov.b64 	{%clo,%chi}, %rd70;
	mad.lo.cc.u32 	%r0, %alo, %blo, %clo;
	madc.hi.cc.u32 	%r1, %alo, %blo, %chi;
	madc.hi.u32 	%r2, %alo, %bhi, 0;
	mad.lo.cc.u32 	%r1, %alo, %bhi, %r1;
	madc.hi.cc.u32 	%r2, %ahi, %blo, %r2;
	madc.hi.u32 	%r3, %ahi, %bhi, 0;
	mad.lo.cc.u32 	%r1, %ahi, %blo, %r1;
	madc.lo.cc.u32 	%r2, %ahi, %bhi, %r2;
	addc.u32 	%r3, %r3, 0;
	mov.b64 	%rd28, {%r0,%r1};
	mov.b64 	%rd70, {%r2,%r3};
	}
	st.local.u64 	[%rd23], %rd28;
	add.s32 	%r44, %r44, 1;
	add.s32 	%r43, %r43, 1;
	add.s32 	%r42, %r42, 1;
	setp.ne.s32 	%p4, %r43, -15;
	mov.u32 	%r45, %r6;
	@%p4 bra 	$L__BB1_3;
$L__BB1_4:
	cvt.s64.s32 	%rd29, %r45;
	cvt.u64.u32 	%rd30, %r4;
	add.s64 	%rd31, %rd30, %rd29;
	shl.b64 	%rd32, %rd31, 3;
	add.s64 	%rd33, %rd1, %rd32;
	st.local.u64 	[%rd33+-120], %rd70;
	and.b32  	%r15, %r2, 63;
	ld.local.u64 	%rd72, [%rd1+16];
	ld.local.u64 	%rd71, [%rd1+24];
	setp.eq.s32 	%p5, %r15, 0;
	@%p5 bra 	$L__BB1_6;
	shl.b64 	%rd34, %rd71, %r15;
	shr.u64 	%rd35, %rd72, 1;
	xor.b32  	%r24, %r15, 63;
	shr.u64 	%rd36, %rd35, %r24;
	or.b64  	%rd71, %rd34, %rd36;
	ld.local.u64 	%rd37, [%rd1+8];
	shl.b64 	%rd38, %rd72, %r15;
	shr.u64 	%rd39, %rd37, 1;
	shr.u64 	%rd40, %rd39, %r24;
	or.b64  	%rd72, %rd38, %rd40;
$L__BB1_6:
	and.b32  	%r25, %r1, -2147483648;
	shr.u64 	%rd41, %rd71, 62;
	cvt.u32.u64 	%r26, %rd41;
	mov.b64 	{%r27, %r28}, %rd71;
	mov.b64 	{%r29, %r30}, %rd72;
	shf.l.wrap.b32 	%r31, %r30, %r27, 2;
	shf.l.wrap.b32 	%r32, %r27, %r28, 2;
	mov.b64 	%rd42, {%r31, %r32};
	shl.b64 	%rd43, %rd72, 2;
	shr.u64 	%rd44, %rd42, 63;
	cvt.u32.u64 	%r33, %rd44;
	add.s32 	%r34, %r33, %r26;
	setp.eq.s32 	%p6, %r25, 0;
	neg.s32 	%r35, %r34;
	selp.b32 	%r46, %r34, %r35, %p6;
	setp.gt.s64 	%p7, %rd42, -1;
	mov.b64 	%rd45, 0;
	{
	.reg .u32 %r0, %r1, %r2, %r3, %a0, %a1, %a2, %a3, %b0, %b1, %b2, %b3;
	mov.b64 	{%a0,%a1}, %rd45;
	mov.b64 	{%a2,%a3}, %rd45;
	mov.b64 	{%b0,%b1}, %rd43;
	mov.b64 	{%b2,%b3}, %rd42;
	sub.cc.u32 	%r0, %a0, %b0;
	subc.cc.u32 	%r1, %a1, %b1;
	subc.cc.u32 	%r2, %a2, %b2;
	subc.u32 	%r3, %a3, %b3;
	mov.b64 	%rd46, {%r0,%r1};
	mov.b64 	%rd47, {%r2,%r3};
	}
	xor.b32  	%r36, %r25, -2147483648;
	selp.b64 	%rd73, %rd42, %rd47, %p7;
	selp.b64 	%rd14, %rd43, %rd46, %p7;
	selp.b32 	%r17, %r25, %r36, %p7;
	clz.b64 	%r37, %rd73;
	cvt.u64.u32 	%rd15, %r37;
	setp.eq.s32 	%p8, %r37, 0;
	@%p8 bra 	$L__BB1_8;
	cvt.u32.u64 	%r38, %rd15;
	and.b32  	%r39, %r38, 63;
	shl.b64 	%rd48, %rd73, %r39;
	shr.u64 	%rd49, %rd14, 1;
	not.b32 	%r40, %r38;
	and.b32  	%r41, %r40, 63;
	shr.u64 	%rd50, %rd49, %r41;
	or.b64  	%rd73, %rd48, %rd50;
$L__BB1_8:
	mov.b64 	%rd51, -3958705157555305931;
	{
	.reg .u32 %r0, %r1, %r2, %r3, %alo, %ahi, %blo, %bhi;
	mov.b64 	{%alo,%ahi}, %rd73;
	mov.b64 	{%blo,%bhi}, %rd51;
	mul.lo.u32 	%r0, %alo, %blo;
	mul.hi.u32 	%r1, %alo, %blo;
	mad.lo.cc.u32 	%r1, %alo, %bhi, %r1;
	madc.hi.u32 	%r2, %alo, %bhi, 0;
	mad.lo.cc.u32 	%r1, %ahi, %blo, %r1;
	madc.hi.cc.u32 	%r2, %ahi, %blo, %r2;
	madc.hi.u32 	%r3, %ahi, %bhi, 0;
	mad.lo.cc.u32 	%r2, %ahi, %bhi, %r2;
	addc.u32 	%r3, %r3, 0;
	mov.b64 	%rd52, {%r0,%r1};
	mov.b64 	%rd53, {%r2,%r3};
	}
	setp.gt.s64 	%p9, %rd53, 0;
	{
	.reg .u32 %r0, %r1, %r2, %r3, %a0, %a1, %a2, %a3, %b0, %b1, %b2, %b3;
	mov.b64 	{%a0,%a1}, %rd52;
	mov.b64 	{%a2,%a3}, %rd53;
	mov.b64 	{%b0,%b1}, %rd52;
	mov.b64 	{%b2,%b3}, %rd53;
	add.cc.u32 	%r0, %a0, %b0;
	addc.cc.u32 	%r1, %a1, %b1;
	addc.cc.u32 	%r2, %a2, %b2;
	addc.u32 	%r3, %a3, %b3;
	mov.b64 	%rd54, {%r0,%r1};
	mov.b64 	%rd55, {%r2,%r3};
	}
	selp.b64 	%rd56, %rd55, %rd53, %p9;
	selp.s64 	%rd57, -1, 0, %p9;
	sub.s64 	%rd58, %rd57, %rd15;
	cvt.u64.u32 	%rd59, %r17;
	shl.b64 	%rd60, %rd59, 32;
	add.s64 	%rd61, %rd56, 1;
	shr.u64 	%rd62, %rd61, 10;
	add.s64 	%rd63, %rd62, 1;
	shr.u64 	%rd64, %rd63, 1;
	shl.b64 	%rd65, %rd58, 52;
	add.s64 	%rd66, %rd65, %rd64;
	add.s64 	%rd67, %rd66, 4602678819172646912;
	or.b64  	%rd68, %rd67, %rd60;
	mov.b64 	%fd4, %rd68;
$L__BB1_9:
	st.param.f64 	[func_retval0], %fd4;
	st.param.b32 	[func_retval0+8], %r46;
	ret;

}


// ===== COMPILED SASS (sm_100) =====

	.target	sm_100

	.elftype	@"ET_EXEC"


//--------------------- .note.nv.tkinfo           --------------------------
	.section	.note.nv.tkinfo,"",@"SHT_NOTE"
	.sectionflags	@"SHF_NOTE_NV_TKINFO"
	.tkinfo
        /*0018*/ 	.word	0x00000002
        /*0030*/ 	.string	""
        /*0030*/ 	.string	"ptxas"
        /*0030*/ 	.string	"Cuda compilation tools, release 13.0, V13.0.88"
        /*0030*/ 	.string	"Build cuda_13.0.r13.0/compiler.36424714_0"
        /*0030*/ 	.string	"-arch sm_100 -m 64 "



//--------------------- .note.nv.cuinfo           --------------------------
	.section	.note.nv.cuinfo,"",@"SHT_NOTE"
	.sectionflags	@"SHF_NOTE_NV_CUINFO"
        /*0018*/ 	.short	0x0002
        /*001a*/ 	.short	0x0064
        /*001c*/ 	.short	0x0082
	.zero		2


//--------------------- .nv.info                  --------------------------
	.section	.nv.info,"",@"SHT_CUDA_INFO"
	.align	4


	//----- nvinfo : EIATTR_REGCOUNT
	.align		4
        /*0000*/ 	.byte	0x04, 0x2f
        /*0002*/ 	.short	(.L_12 - .L_11)
	.align		4
.L_11:
        /*0004*/ 	.word	index@(_Z9vy_kerneliddddddddjdPjS_S_S_y)
        /*0008*/ 	.word	0x00000034


	//----- nvinfo : EIATTR_FRAME_SIZE
	.align		4
.L_12:
        /*000c*/ 	.byte	0x04, 0x11
        /*000e*/ 	.short	(.L_14 - .L_13)
	.align		4
.L_13:
        /*0010*/ 	.word	index@($_Z9vy_kerneliddddddddjdPjS_S_S_y$__internal_trig_reduction_slowpathd)
        /*0014*/ 	.word	0x00000028


	//----- nvinfo : EIATTR_FRAME_SIZE
	.align		4
.L_14:
        /*0018*/ 	.byte	0x04, 0x11
        /*001a*/ 	.short	(.L_16 - .L_15)
	.align		4
.L_15:
        /*001c*/ 	.word	index@($__internal_1_$__cuda_sm20_dsqrt_rn_f64_mediumpath_v1)
        /*0020*/ 	.word	0x00000028


	//----- nvinfo : EIATTR_FRAME_SIZE
	.align		4
.L_16:
        /*0024*/ 	.byte	0x04, 0x11
        /*0026*/ 	.short	(.L_18 - .L_17)
	.align		4
.L_17:
        /*0028*/ 	.word	index@($__internal_0_$__cuda_sm20_div_rn_f64_full)
        /*002c*/ 	.word	0x00000028


	//----- nvinfo : EIATTR_FRAME_SIZE
	.align		4
.L_18:
        /*0030*/ 	.byte	0x04, 0x11
        /*0032*/ 	.short	(.L_20 - .L_19)
	.align		4
.L_19:
        /*0034*/ 	.word	index@(_Z9vy_kerneliddddddddjdPjS_S_S_y)
        /*0038*/ 	.word	0x00000028


	//----- nvinfo : EIATTR_MIN_STACK_SIZE
	.align		4
.L_20:
        /*003c*/ 	.byte	0x04, 0x12
        /*003e*/ 	.short	(.L_22 - .L_21)
	.align		4
.L_21:
        /*0040*/ 	.word	index@(_Z9vy_kerneliddddddddjdPjS_S_S_y)
        /*0044*/ 	.word	0x00000028
.L_22:


//--------------------- .nv.compat                --------------------------
	.section	.nv.compat,"",@"SHT_CUDA_COMPAT_INFO"
	.align	4
        /*0000*/ 	.byte	0x02, 0x09, 0x00, 0x00, 0x02, 0x02, 0x01, 0x00, 0x02, 0x05, 0x05, 0x00, 0x03, 0x07, 0x01, 0x01
        /*0010*/ 	.byte	0x02, 0x03, 0x00, 0x00, 0x02, 0x06, 0x01, 0x00, 0x04, 0x0b, 0x08, 0x00, 0x01, 0x00, 0x00, 0x00
        /*0020*/ 	.byte	0x00, 0x00, 0x00, 0x00


//--------------------- .nv.info._Z9vy_kerneliddddddddjdPjS_S_S_y --------------------------
	.section	.nv.info._Z9vy_kerneliddddddddjdPjS_S_S_y,"",@"SHT_CUDA_INFO"
	.sectionflags	@""
	.align	4


	//----- nvinfo : EIATTR_CUDA_API_VERSION
	.align		4
        /*0000*/ 	.byte	0x04, 0x37
        /*0002*/ 	.short	(.L_24 - .L_23)
.L_23:
        /*0004*/ 	.word	0x00000082


	//----- nvinfo : EIATTR_KPARAM_INFO
	.align		4
.L_24:
        /*0008*/ 	.byte	0x04, 0x17
        /*000a*/ 	.short	(.L_26 - .L_25)
.L_25:
        /*000c*/ 	.word	0x00000000
        /*0010*/ 	.short	0x000f
        /*0012*/ 	.short	0x0078
        /*0014*/ 	.byte	0x00, 0xf0, 0x21, 0x00


	//----- nvinfo : EIATTR_KPARAM_INFO
	.align		4
.L_26:
        /*0018*/ 	.byte	0x04, 0x17
        /*001a*/ 	.short	(.L_28 - .L_27)
.L_27:
        /*001c*/ 	.word	0x00000000
        /*0020*/ 	.short	0x000e
        /*0022*/ 	.short	0x0070
        /*0024*/ 	.byte	0x00, 0xf5, 0x21, 0x00


	//----- nvinfo : EIATTR_KPARAM_INFO
	.align		4
.L_28:
        /*0028*/ 	.byte	0x04, 0x17
        /*002a*/ 	.short	(.L_30 - .L_29)
.L_29:
        /*002c*/ 	.word	0x00000000
        /*0030*/ 	.short	0x000d
        /*0032*/ 	.short	0x0068
        /*0034*/ 	.byte	0x00, 0xf5, 0x21, 0x00


	//----- nvinfo : EIATTR_KPARAM_INFO
	.align		4
.L_30:
        /*0038*/ 	.byte	0x04, 0x17
        /*003a*/ 	.short	(.L_32 - .L_31)
.L_31:
        /*003c*/ 	.word	0x00000000
        /*0040*/ 	.short	0x000c
        /*0042*/ 	.short	0x0060
        /*0044*/ 	.byte	0x00, 0xf5, 0x21, 0x00


	//----- nvinfo : EIATTR_KPARAM_INFO
	.align		4
.L_32:
        /*0048*/ 	.byte	0x04, 0x17
        /*004a*/ 	.short	(.L_34 - .L_33)
.L_33:
        /*004c*/ 	.word	0x00000000
        /*0050*/ 	.short	0x000b
        /*0052*/ 	.short	0x0058
        /*0054*/ 	.byte	0x00, 0xf5, 0x21, 0x00


	//----- nvinfo : EIATTR_KPARAM_INFO
	.align		4
.L_34:
        /*0058*/ 	.byte	0x04, 0x17
        /*005a*/ 	.short	(.L_36 - .L_35)
.L_35:
        /*005c*/ 	.word	0x00000000
        /*0060*/ 	.short	0x000a
        /*0062*/ 	.short	0x0050
        /*0064*/ 	.byte	0x00, 0xf0, 0x21, 0x00


	//----- nvinfo : EIATTR_KPARAM_INFO
	.align		4
.L_36:
        /*0068*/ 	.byte	0x04, 0x17
        /*006a*/ 	.short	(.L_38 - .L_37)
.L_37:
        /*006c*/ 	.word	0x00000000
        /*0070*/ 	.short	0x0009
        /*0072*/ 	.short	0x0048
        /*0074*/ 	.byte	0x00, 0xf0, 0x11, 0x00


	//----- nvinfo : EIATTR_KPARAM_INFO
	.align		4
.L_38:
        /*0078*/ 	.byte	0x04, 0x17
        /*007a*/ 	.short	(.L_40 - .L_39)
.L_39:
        /*007c*/ 	.word	0x00000000
        /*0080*/ 	.short	0x0008
        /*0082*/ 	.short	0x0040
        /*0084*/ 	.byte	0x00, 0xf0, 0x21, 0x00


	//----- nvinfo : EIATTR_KPARAM_INFO
	.align		4
.L_40:
        /*0088*/ 	.byte	0x04, 0x17
        /*008a*/ 	.short	(.L_42 - .L_41)
.L_41:
        /*008c*/ 	.word	0x00000000
        /*0090*/ 	.short	0x0007
        /*0092*/ 	.short	0x0038
        /*0094*/ 	.byte	0x00, 0xf0, 0x21, 0x00


	//----- nvinfo : EIATTR_KPARAM_INFO
	.align		4
.L_42:
        /*0098*/ 	.byte	0x04, 0x17
        /*009a*/ 	.short	(.L_44 - .L_43)
.L_43:
        /*009c*/ 	.word	0x00000000
        /*00a0*/ 	.short	0x0006
        /*00a2*/ 	.short	0x0030
        /*00a4*/ 	.byte	0x00, 0xf0, 0x21, 0x00


	//----- nvinfo : EIATTR_KPARAM_INFO
	.align		4
.L_44:
        /*00a8*/ 	.byte	0x04, 0x17
        /*00aa*/ 	.short	(.L_46 - .L_45)
.L_45:
        /*00ac*/ 	.word	0x00000000
        /*00b0*/ 	.short	0x0005
        /*00b2*/ 	.short	0x0028
        /*00b4*/ 	.byte	0x00, 0xf0, 0x21, 0x00


	//----- nvinfo : EIATTR_KPARAM_INFO
	.align		4
.L_46:
        /*00b8*/ 	.byte	0x04, 0x17
        /*00ba*/ 	.short	(.L_48 - .L_47)
.L_47:
        /*00bc*/ 	.word	0x00000000
        /*00c0*/ 	.short	0x0004
        /*00c2*/ 	.short	0x0020
        /*00c4*/ 	.byte	0x00, 0xf0, 0x21, 0x00


	//----- nvinfo : EIATTR_KPARAM_INFO
	.align		4
.L_48:
        /*00c8*/ 	.byte	0x04, 0x17
        /*00ca*/ 	.short	(.L_50 - .L_49)
.L_49:
        /*00cc*/ 	.word	0x00000000
        /*00d0*/ 	.short	0x0003
        /*00d2*/ 	.short	0x0018
        /*00d4*/ 	.byte	0x00, 0xf0, 0x21, 0x00


	//----- nvinfo : EIATTR_KPARAM_INFO
	.align		4
.L_50:
        /*00d8*/ 	.byte	0x04, 0x17
        /*00da*/ 	.short	(.L_52 - .L_51)
.L_51:
        /*00dc*/ 	.word	0x00000000
        /*00e0*/ 	.short	0x0002
        /*00e2*/ 	.short	0x0010
        /*00e4*/ 	.byte	0x00, 0xf0, 0x21, 0x00


	//----- nvinfo : EIATTR_KPARAM_INFO
	.align		4
.L_52:
        /*00e8*/ 	.byte	0x04, 0x17
        /*00ea*/ 	.short	(.L_54 - .L_53)
.L_53:
        /*00ec*/ 	.word	0x00000000
        /*00f0*/ 	.short	0x0001
        /*00f2*/ 	.short	0x0008
        /*00f4*/ 	.byte	0x00, 0xf0, 0x21, 0x00


	//----- nvinfo : EIATTR_KPARAM_INFO
	.align		4
.L_54:
        /*00f8*/ 	.byte	0x04, 0x17
        /*00fa*/ 	.short	(.L_56 - .L_55)
.L_55:
        /*00fc*/ 	.word	0x00000000
        /*0100*/ 	.short	0x0000
        /*0102*/ 	.short	0x0000
        /*0104*/ 	.byte	0x00, 0xf0, 0x11, 0x00


	//----- nvinfo : EIATTR_SPARSE_MMA_MASK
	.align		4
.L_56:
        /*0108*/ 	.byte	0x03, 0x50
        /*010a*/ 	.short	0x0000


	//----- nvinfo : EIATTR_MAXREG_COUNT
	.align		4
        /*010c*/ 	.byte	0x03, 0x1b
        /*010e*/ 	.short	0x00ff


	//----- nvinfo : EIATTR_NUM_BARRIERS
	.align		4
        /*0110*/ 	.byte	0x02, 0x4c
        /*0112*/ 	.byte	0x01
	.zero		1


	//----- nvinfo : EIATTR_MERCURY_ISA_VERSION
	.align		4
        /*0114*/ 	.byte	0x03, 0x5f
        /*0116*/ 	.short	0x0101


	//----- nvinfo : EIATTR_VRC_CTA_INIT_COUNT
	.align		4
        /*0118*/ 	.byte	0x02, 0x4a
	.zero		1
	.zero		1


	//----- nvinfo : EIATTR_EXIT_INSTR_OFFSETS
	.align		4
        /*011c*/ 	.byte	0x04, 0x1c
        /*011e*/ 	.short	(.L_58 - .L_57)


	//   ....[0]....
.L_57:
        /*0120*/ 	.word	0x00000050


	//   ....[1]....
        /*0124*/ 	.word	0x00007e70


	//   ....[2]....
        /*0128*/ 	.word	0x00007fd0


	//----- nvinfo : EIATTR_CRS_STACK_SIZE
	.align		4
.L_58:
        /*012c*/ 	.byte	0x04, 0x1e
        /*012e*/ 	.short	(.L_60 - .L_59)
.L_59:
        /*0130*/ 	.word	0x00000000


	//----- nvinfo : EIATTR_CBANK_PARAM_SIZE
	.align		4
.L_60:
        /*0134*/ 	.byte	0x03, 0x19
        /*0136*/ 	.short	0x0080


	//----- nvinfo : EIATTR_PARAM_CBANK
	.align		4
        /*0138*/ 	.byte	0x04, 0x0a
        /*013a*/ 	.short	(.L_62 - .L_61)
	.align		4
.L_61:
        /*013c*/ 	.word	index@(.nv.constant0._Z9vy_kerneliddddddddjdPjS_S_S_y)
        /*0140*/ 	.short	0x0380
        /*0142*/ 	.short	0x0080


	//----- nvinfo : EIATTR_SW_WAR
	.align		4
.L_62:
        /*0144*/ 	.byte	0x04, 0x36
        /*0146*/ 	.short	(.L_64 - .L_63)
.L_63:
        /*0148*/ 	.word	0x00000008
.L_64:


//--------------------- .nv.callgraph             --------------------------
	.section	.nv.callgraph,"",@"SHT_CUDA_CALLGRAPH"
	.align	4
	.sectionentsize	8
	.align		4
        /*0000*/ 	.word	0x00000000
	.align		4
        /*0004*/ 	.word	0xffffffff
	.align		4
        /*0008*/ 	.word	0x00000000
	.align		4
        /*000c*/ 	.word	0xfffffffe
	.align		4
        /*0010*/ 	.word	0x00000000
	.align		4
        /*0014*/ 	.word	0xfffffffd
	.align		4
        /*0018*/ 	.word	0x00000000
	.align		4
        /*001c*/ 	.word	0xfffffffc


//--------------------- .nv.constant4             --------------------------
	.section	.nv.constant4,"a",@progbits
	.align	8
	.align		8
.nv.constant4:
        /*0000*/ 	.dword	precalc_xorwow_matrix
	.align		8
        /*0008*/ 	.dword	precalc_xorwow_offset_matrix
	.align		8
        /*0010*/ 	.dword	mrg32k3aM1
	.align		8
        /*0018*/ 	.dword	mrg32k3aM2
	.align		8
        /*0020*/ 	.dword	mrg32k3aM1SubSeq
	.align		8
        /*0028*/ 	.dword	mrg32k3aM2SubSeq
	.align		8
        /*0030*/ 	.dword	mrg32k3aM1Seq
	.align		8
        /*0038*/ 	.dword	mrg32k3aM2Seq
	.align		8
        /*0040*/ 	.dword	__cudart_i2opi_d
	.align		8
        /*0048*/ 	.dword	__cudart_sin_cos_coeffs


//--------------------- .nv.constant3             --------------------------
	.section	.nv.constant3,"a",@progbits
	.align	8
.nv.constant3:
	.type		__cr_lgamma_table,@object
	.size		__cr_lgamma_table,(.L_8 - __cr_lgamma_table)
__cr_lgamma_table:
        /*0000*/ 	.byte	0x00, 0x00, 0x00, 0x00, 0x00, 0x00, 0x00, 0x00, 0x00, 0x00, 0x00, 0x00, 0x00, 0x00, 0x00, 0x00
        /*0010*/ 	.byte	0xef, 0x39, 0xfa, 0xfe, 0x42, 0x2e, 0xe6, 0x3f, 0x02, 0x20, 0x2a, 0xfa, 0x0b, 0xab, 0xfc, 0x3f
        /*0020*/ 	.byte	0xf9, 0x2c, 0x92, 0x7c, 0xa7, 0x6c, 0x09, 0x40, 0xc9, 0x79, 0x44, 0x3c, 0x64, 0x26, 0x13, 0x40
        /*0030*/ 	.byte	0xca, 0x01, 0xcf, 0x3a, 0x27, 0x51, 0x1a, 0x40, 0x30, 0xcc, 0x2d, 0xf3, 0xe1, 0x0c, 0x21, 0x40
        /*0040*/ 	.byte	0x0d, 0xb7, 0xfc, 0x82, 0x8e, 0x35, 0x25, 0x40
.L_8:


//--------------------- .text._Z9vy_kerneliddddddddjdPjS_S_S_y --------------------------
	.section	.text._Z9vy_kerneliddddddddjdPjS_S_S_y,"ax",@progbits
	.align	128
        .global         _Z9vy_kerneliddddddddjdPjS_S_S_y
        .type           _Z9vy_kerneliddddddddjdPjS_S_S_y,@function
        .size           _Z9vy_kerneliddddddddjdPjS_S_S_y,(.L_x_159 - _Z9vy_kerneliddddddddjdPjS_S_S_y)
        .other          _Z9vy_kerneliddddddddjdPjS_S_S_y,@"STO_CUDA_ENTRY STV_DEFAULT"
_Z9vy_kerneliddddddddjdPjS_S_S_y:
.text._Z9vy_kerneliddddddddjdPjS_S_S_y:
[----:B------:R-:W0:Y:S01]  /*0000*/  LDC R1, c[0x0][0x37c] ;  /* 0x0000df00ff017b82 */ /* 0x000e220000000800 */
[----:B------:R-:W1:Y:S01]  /*0010*/  S2R R0, SR_CTAID.X ;  /* 0x0000000000007919 */ /* 0x000e620000002500 */
[----:B------:R-:W1:Y:S01]  /*0020*/  LDCU UR4, c[0x0][0x380] ;  /* 0x00007000ff0477ac */ /* 0x000e620008000800 */
[----:B0-----:R-:W-:Y:S01]  /*0030*/  VIADD R1, R1, 0xffffffd8 ;  /* 0xffffffd801017836 */ /* 0x001fe20000000000 */
[----:B-1----:R-:W-:-:S13]  /*0040*/  ISETP.GE.AND P0, PT, R0, UR4, PT ;  /* 0x0000000400007c0c */ /* 0x002fda000bf06270 */
[----:B------:R-:W-:Y:S05]  /*0050*/  @P0 EXIT ;  /* 0x000000000000094d */ /* 0x000fea0003800000 */
[----:B------:R-:W0:Y:S01]  /*0060*/  S2R R28, SR_TID.X ;  /* 0x00000000001c7919 */ /* 0x000e220000002100 */
[----:B------:R-:W0:Y:S01]  /*0070*/  LDCU UR31, c[0x0][0x360] ;  /* 0x00006c00ff1f77ac */ /* 0x000e220008000800 */
[----:B------:R-:W-:Y:S01]  /*0080*/  IMAD.MOV.U32 R29, RZ, RZ, RZ ;  /* 0x000000ffff1d7224 */ /* 0x000fe200078e00ff */
[----:B------:R-:W-:Y:S01]  /*0090*/  BSSY.RECONVERGENT B0, `(.L_x_0) ;  /* 0x000021f000007945 */ /* 0x000fe20003800200 */
[----:B------:R-:W1:Y:S01]  /*00a0*/  LDCU.64 UR4, c[0x0][0x3f8] ;  /* 0x00007f00ff0477ac */ /* 0x000e620008000a00 */
[----:B------:R-:W2:Y:S01]  /*00b0*/  LDCU UR32, c[0x0][0x3c8] ;  /* 0x00007900ff2077ac */ /* 0x000ea20008000800 */
[----:B------:R-:W3:Y:S01]  /*00c0*/  LDCU.64 UR6, c[0x0][0x358] ;  /* 0x00006b00ff0677ac */ /* 0x000ee20008000a00 */
[----:B------:R-:W4:Y:S01]  /*00d0*/  LDCU UR30, c[0x0][0x3c8] ;  /* 0x00007900ff1e77ac */ /* 0x000f220008000800 */
[----:B------:R-:W0:Y:S01]  /*00e0*/  LDCU.64 UR24, c[0x0][0x3d0] ;  /* 0x00007a00ff1877ac */ /* 0x000e220008000a00 */
[----:B-1----:R-:W-:Y:S02]  /*00f0*/  UIADD3 UR8, UPT, UPT, UR4, -0x61c88647, URZ ;  /* 0x9e3779b904087890 */ /* 0x002fe4000fffe0ff */
[----:B------:R-:W-:Y:S01]  /*0100*/  UIADD3 UR9, UPT, UPT, UR5, -0x4498517b, URZ ;  /* 0xbb67ae8505097890 */ /* 0x000fe2000fffe0ff */
[----:B--2---:R-:W-:Y:S01]  /*0110*/  IMAD.U32 R13, RZ, RZ, UR32 ;  /* 0x00000020ff0d7e24 */ /* 0x004fe2000f8e00ff */
[----:B------:R-:W-:-:S02]  /*0120*/  UIADD3 UR10, UPT, UPT, UR5, 0x76cf5d0a, URZ ;  /* 0x76cf5d0a050a7890 */ /* 0x000fc4000fffe0ff */
[----:B------:R-:W-:Y:S01]  /*0130*/  UIADD3 UR11, UPT, UPT, UR4, 0x3c6ef372, URZ ;  /* 0x3c6ef372040b7890 */ /* 0x000fe2000fffe0ff */
[----:B0-----:R-:W-:Y:S01]  /*0140*/  IMAD.WIDE.U32 R2, R0, UR31, R28 ;  /* 0x0000001f00027c25 */ /* 0x001fe2000f8e001c */
[----:B------:R-:W-:Y:S01]  /*0150*/  UIADD3 UR12, UPT, UPT, UR4, -0x255992d5, URZ ;  /* 0xdaa66d2b040c7890 */ /* 0x000fe2000fffe0ff */
[----:B------:R-:W-:Y:S01]  /*0160*/  ISETP.GE.U32.AND P0, PT, R28, R13, PT ;  /* 0x0000000d1c00720c */ /* 0x000fe20003f06070 */
[----:B------:R-:W-:Y:S02]  /*0170*/  UIADD3 UR13, UPT, UPT, UR5, 0x32370b8f, URZ ;  /* 0x32370b8f050d7890 */ /* 0x000fe4000fffe0ff */
[----:B------:R-:W-:Y:S01]  /*0180*/  LOP3.LUT R8, R3, UR5, RZ, 0x3c, !PT ;  /* 0x0000000503087c12 */ /* 0x000fe2000f8e3cff */
[----:B------:R-:W-:Y:S01]  /*0190*/  IMAD.WIDE.U32 R4, R2, -0x326172a9, RZ ;  /* 0xcd9e8d5702047825 */ /* 0x000fe200078e00ff */
[----:B------:R-:W-:Y:S02]  /*01a0*/  UIADD3 UR14, UPT, UPT, UR5, -0x126145ec, URZ ;  /* 0xed9eba14050e7890 */ /* 0x000fe4000fffe0ff */
[----:B------:R-:W-:Y:S01]  /*01b0*/  UIADD3 UR15, UPT, UPT, UR4, 0x78dde6e4, URZ ;  /* 0x78dde6e4040f7890 */ /* 0x000fe2000fffe0ff */
[----:B------:R-:W-:Y:S01]  /*01c0*/  IMAD.WIDE.U32 R8, R8, -0x326172a9, RZ ;  /* 0xcd9e8d5708087825 */ /* 0x000fe200078e00ff */
[----:B------:R-:W-:Y:S01]  /*01d0*/  LOP3.LUT R6, R5, UR4, RZ, 0x3c, !PT ;  /* 0x0000000405067c12 */ /* 0x000fe2000f8e3cff */
[----:B------:R-:W-:-:S02]  /*01e0*/  UIADD3 UR16, UPT, UPT, UR4, 0x1715609d, URZ ;  /* 0x1715609d04107890 */ /* 0x000fc4000fffe0ff */
[----:B------:R-:W-:Y:S01]  /*01f0*/  UIADD3 UR17, UPT, UPT, UR5, -0x56f99767, URZ ;  /* 0xa906689905117890 */ /* 0x000fe2000fffe0ff */
[----:B------:R-:W-:Y:S01]  /*0200*/  LOP3.LUT R4, R4, UR8, R9, 0x96, !PT ;  /* 0x0000000804047c12 */ /* 0x000fe2000f8e9609 */
[----:B------:R-:W-:Y:S01]  /*0210*/  IMAD.WIDE.U32 R6, R6, -0x2daee0ad, RZ ;  /* 0xd2511f5306067825 */ /* 0x000fe200078e00ff */
[----:B------:R-:W-:Y:S02]  /*0220*/  UIADD3 UR19, UPT, UPT, UR5, 0x646e171e, URZ ;  /* 0x646e171e05137890 */ /* 0x000fe4000fffe0ff */
[----:B------:R-:W-:Y:S01]  /*0230*/  UIADD3 UR18, UPT, UPT, UR4, -0x4ab325aa, URZ ;  /* 0xb54cda5604127890 */ /* 0x000fe2000fffe0ff */
[----:B------:R-:W-:Y:S01]  /*0240*/  IMAD.WIDE.U32 R4, R4, -0x2daee0ad, RZ ;  /* 0xd2511f5304047825 */ /* 0x000fe200078e00ff */
[----:B------:R-:W-:Y:S01]  /*0250*/  LOP3.LUT R10, R7, UR9, RZ, 0x3c, !PT ;  /* 0x00000009070a7c12 */ /* 0x000fe2000f8e3cff */
[----:B------:R-:W-:Y:S02]  /*0260*/  UIADD3 UR21, UPT, UPT, UR5, 0x1fd5c5a3, URZ ;  /* 0x1fd5c5a305157890 */ /* 0x000fe4000fffe0ff */
[----:B------:R-:W-:Y:S01]  /*0270*/  UIADD3 UR20, UPT, UPT, UR4, 0x5384540f, URZ ;  /* 0x5384540f04147890 */ /* 0x000fe2000fffe0ff */
[----:B------:R-:W-:Y:S01]  /*0280*/  LOP3.LUT R9, R6, UR10, R5, 0x96, !PT ;  /* 0x0000000a06097c12 */ /* 0x000fe2000f8e9605 */
[----:B------:R-:W-:Y:S01]  /*0290*/  IMAD.WIDE.U32 R10, R10, -0x326172a9, RZ ;  /* 0xcd9e8d570a0a7825 */ /* 0x000fe200078e00ff */
[----:B------:R-:W-:-:S02]  /*02a0*/  UIADD3 UR22, UPT, UPT, UR4, -0xe443238, URZ ;  /* 0xf1bbcdc804167890 */ /* 0x000fc4000fffe0ff */
[----:B------:R-:W-:Y:S02]  /*02b0*/  UIADD3 UR23, UPT, UPT, UR5, -0x24c28bd8, URZ ;  /* 0xdb3d742805177890 */ /* 0x000fe4000fffe0ff */
[----:B------:R-:W-:Y:S01]  /*02c0*/  LOP3.LUT R6, R8, UR11, R11, 0x96, !PT ;  /* 0x0000000b08067c12 */ /* 0x000fe2000f8e960b */
[----:B------:R-:W-:Y:S01]  /*02d0*/  IMAD.WIDE.U32 R8, R9, -0x326172a9, RZ ;  /* 0xcd9e8d5709087825 */ /* 0x000fe200078e00ff */
[----:B------:R-:W-:Y:S02]  /*02e0*/  UIADD3 UR5, UPT, UPT, UR5, -0x695add53, URZ ;  /* 0x96a522ad05057890 */ /* 0x000fe4000fffe0ff */
[----:B------:R-:W-:Y:S01]  /*02f0*/  UIADD3 UR4, UPT, UPT, UR4, -0x700cb87f, URZ ;  /* 0x8ff3478104047890 */ /* 0x000fe2000fffe0ff */
[----:B------:R-:W-:Y:S01]  /*0300*/  IMAD.WIDE.U32 R6, R6, -0x2daee0ad, RZ ;  /* 0xd2511f5306067825 */ /* 0x000fe200078e00ff */
[----:B------:R-:W-:Y:S01]  /*0310*/  LOP3.LUT R5, R10, UR12, R9, 0x96, !PT ;  /* 0x0000000c0a057c12 */ /* 0x000fe2000f8e9609 */
[----:B------:R-:W0:Y:S03]  /*0320*/  LDCU.64 UR26, c[0x4][0x48] ;  /* 0x01000900ff1a77ac */ /* 0x000e260008000a00 */
[----:B------:R-:W-:Y:S01]  /*0330*/  LOP3.LUT R10, R4, UR13, R7, 0x96, !PT ;  /* 0x0000000d040a7c12 */ /* 0x000fe2000f8e9607 */
[----:B------:R-:W-:Y:S01]  /*0340*/  IMAD.WIDE.U32 R4, R5, -0x2daee0ad, RZ ;  /* 0xd2511f5305047825 */ /* 0x000fe200078e00ff */
[----:B------:R-:W1:Y:S03]  /*0350*/  LDCU.64 UR28, c[0x0][0x3f8] ;  /* 0x00007f00ff1c77ac */ /* 0x000e660008000a00 */
[----:B------:R-:W-:Y:S01]  /*0360*/  IMAD.WIDE.U32 R10, R10, -0x326172a9, RZ ;  /* 0xcd9e8d570a0a7825 */ /* 0x000fe200078e00ff */
[----:B------:R-:W-:-:S04]  /*0370*/  LOP3.LUT R9, R6, UR14, R5, 0x96, !PT ;  /* 0x0000000e06097c12 */ /* 0x000fc8000f8e9605 */
[----:B------:R-:W-:Y:S01]  /*0380*/  LOP3.LUT R6, R8, UR15, R11, 0x96, !PT ;  /* 0x0000000f08067c12 */ /* 0x000fe2000f8e960b */
[----:B------:R-:W-:-:S04]  /*0390*/  IMAD.WIDE.U32 R8, R9, -0x326172a9, RZ ;  /* 0xcd9e8d5709087825 */ /* 0x000fc800078e00ff */
        /* <DEDUP_REMOVED lines=15> */
[----:B------:R-:W-:Y:S01]  /*0490*/  IMAD.WIDE.U32 R6, R6, -0x326172a9, RZ ;  /* 0xcd9e8d5706067825 */ /* 0x000fe200078e00ff */
[----:B------:R-:W-:-:S03]  /*04a0*/  CS2R R8, SRZ ;  /* 0x0000000000087805 */ /* 0x000fc6000001ff00 */
[----:B------:R-:W-:Y:S01]  /*04b0*/  IMAD.WIDE.U32 R24, R24, -0x2daee0ad, RZ ;  /* 0xd2511f5318187825 */ /* 0x000fe200078e00ff */
[----:B------:R-:W-:-:S03]  /*04c0*/  LOP3.LUT R4, R4, UR4, R7, 0x96, !PT ;  /* 0x0000000404047c12 */ /* 0x000fc6000f8e9607 */
[----:B------:R-:W-:Y:S01]  /*04d0*/  HFMA2 R7, -RZ, RZ, 0, 0 ;  /* 0x00000000ff077431 */ /* 0x000fe200000001ff */
[----:B------:R-:W-:Y:S01]  /*04e0*/  LOP3.LUT R5, R10, UR5, R25, 0x96, !PT ;  /* 0x000000050a057c12 */ /* 0x000fe2000f8e9619 */
[----:B------:R-:W-:Y:S02]  /*04f0*/  IMAD.U32 R10, RZ, RZ, UR31 ;  /* 0x0000001fff0a7e24 */ /* 0x000fe4000f8e00ff */
[----:B------:R-:W-:Y:S01]  /*0500*/  IMAD.MOV.U32 R25, RZ, RZ, RZ ;  /* 0x000000ffff197224 */ /* 0x000fe200078e00ff */
[----:B01-34-:R-:W-:Y:S06]  /*0510*/  @P0 BRA `(.L_x_1) ;  /* 0x0000001c00580947 */ /* 0x01bfec0003800000 */
[----:B------:R-:W0:Y:S01]  /*0520*/  LDCU.64 UR32, c[0x0][0x390] ;  /* 0x00007200ff2077ac */ /* 0x000e220008000a00 */
[----:B------:R-:W-:Y:S01]  /*0530*/  IMAD.MOV.U32 R23, RZ, RZ, R24 ;  /* 0x000000ffff177224 */ /* 0x000fe200078e0018 */
[----:B------:R-:W-:Y:S01]  /*0540*/  CS2R R8, SRZ ;  /* 0x0000000000087805 */ /* 0x000fe2000001ff00 */
[----:B------:R-:W-:Y:S01]  /*0550*/  IMAD.MOV.U32 R11, RZ, RZ, R28 ;  /* 0x000000ffff0b7224 */ /* 0x000fe200078e001c */
[----:B------:R-:W1:Y:S01]  /*0560*/  LDCU.64 UR34, c[0x0][0x388] ;  /* 0x00007100ff2277ac */ /* 0x000e620008000a00 */
[----:B------:R-:W-:Y:S01]  /*0570*/  IMAD.MOV.U32 R7, RZ, RZ, RZ ;  /* 0x000000ffff077224 */ /* 0x000fe200078e00ff */
[----:B------:R-:W-:Y:S01]  /*0580*/  MOV R22, RZ ;  /* 0x000000ff00167202 */ /* 0x000fe20000000f00 */
[----:B0-----:R-:W-:Y:S02]  /*0590*/  IMAD.U32 R32, RZ, RZ, UR32 ;  /* 0x00000020ff207e24 */ /* 0x001fe4000f8e00ff */
[----:B------:R-:W-:Y:S02]  /*05a0*/  IMAD.U32 R33, RZ, RZ, UR33 ;  /* 0x00000021ff217e24 */ /* 0x000fe4000f8e00ff */
[----:B-1----:R-:W-:-:S02]  /*05b0*/  IMAD.U32 R30, RZ, RZ, UR34 ;  /* 0x00000022ff1e7e24 */ /* 0x002fc4000f8e00ff */
[----:B------:R-:W-:-:S07]  /*05c0*/  IMAD.U32 R31, RZ, RZ, UR35 ;  /* 0x00000023ff1f7e24 */ /* 0x000fce000f8e00ff */
.L_x_33:
[----:B------:R-:W-:Y:S01]  /*05d0*/  UMOV UR32, 0x7cd9f2e0 ;  /* 0x7cd9f2e000207882 */ /* 0x000fe20000000000 */
[----:B------:R-:W-:Y:S01]  /*05e0*/  UMOV UR33, 0x3fdedf04 ;  /* 0x3fdedf0400217882 */ /* 0x000fe20000000000 */
[----:B------:R-:W-:Y:S01]  /*05f0*/  MOV R14, 0x9b90c4f9 ;  /* 0x9b90c4f9000e7802 */ /* 0x000fe20000000f00 */
[----:B------:R-:W-:Y:S01]  /*0600*/  DADD R44, R32, UR32 ;  /* 0x00000020202c7e29 */ /* 0x000fe20008000000 */
[----:B------:R-:W-:Y:S01]  /*0610*/  UMOV UR32, 0x9d5d6bd9 ;  /* 0x9d5d6bd900207882 */ /* 0x000fe20000000000 */
[----:B------:R-:W-:Y:S01]  /*0620*/  UMOV UR33, 0x3ff2a1e4 ;  /* 0x3ff2a1e400217882 */ /* 0x000fe20000000000 */
[----:B------:R-:W-:Y:S01]  /*0630*/  IMAD.MOV.U32 R15, RZ, RZ, 0x3fe2d75f ;  /* 0x3fe2d75fff0f7424 */ /* 0x000fe200078e00ff */
[C---:B------:R-:W-:Y:S01]  /*0640*/  DADD R12, R30.reuse, UR32 ;  /* 0x000000201e0c7e29 */ /* 0x040fe20008000000 */
[----:B------:R-:W-:Y:S01]  /*0650*/  UMOV UR32, 0x4590331d ;  /* 0x4590331d00207882 */ /* 0x000fe20000000000 */
[----:B------:R-:W-:Y:S01]  /*0660*/  UMOV UR33, 0x3fe279a7 ;  /* 0x3fe279a700217882 */ /* 0x000fe20000000000 */
[----:B------:R-:W-:Y:S01]  /*0670*/  DADD R16, R30, -1 ;  /* 0xbff000001e107429 */ /* 0x000fe20000000000 */
[----:B------:R-:W-:Y:S01]  /*0680*/  BSSY.RECONVERGENT B2, `(.L_x_2) ;  /* 0x0000077000027945 */ /* 0x000fe20003800200 */
[----:B------:R-:W-:-:S02]  /*0690*/  DMUL R34, R44, R44 ;  /* 0x0000002c2c227228 */ /* 0x000fc40000000000 */
[----:B------:R-:W-:-:S06]  /*06a0*/  DADD R26, R32, -UR32 ;  /* 0x80000020201a7e29 */ /* 0x000fcc0008000000 */
[----:B------:R-:W-:Y:S02]  /*06b0*/  DFMA R34, R12, R12, R34 ;  /* 0x0000000c0c22722b */ /* 0x000fe40000000022 */
[----:B------:R-:W-:-:S06]  /*06c0*/  DMUL R24, R26, R26 ;  /* 0x0000001a1a187228 */ /* 0x000fcc0000000000 */
[----:B------:R-:W-:Y:S02]  /*06d0*/  DSETP.GEU.AND P0, PT, R34, R14, PT ;  /* 0x0000000e2200722a */ /* 0x000fe40003f0e000 */
[----:B------:R-:W-:-:S12]  /*06e0*/  DFMA R24, R16, R16, R24 ;  /* 0x000000101018722b */ /* 0x000fd80000000018 */
[----:B------:R-:W-:Y:S05]  /*06f0*/  @P0 BRA `(.L_x_3) ;  /* 0x0000000000dc0947 */ /* 0x000fea0003800000 */
[----:B------:R-:W0:Y:S01]  /*0700*/  MUFU.RCP64H R17, R35 ;  /* 0x0000002300117308 */ /* 0x000e220000001800 */
[----:B------:R-:W-:Y:S01]  /*0710*/  IMAD.MOV.U32 R16, RZ, RZ, 0x1 ;  /* 0x00000001ff107424 */ /* 0x000fe200078e00ff */
[----:B------:R-:W-:Y:S01]  /*0720*/  DMUL R20, R12, R14 ;  /* 0x0000000e0c147228 */ /* 0x000fe20000000000 */
[----:B------:R-:W-:Y:S09]  /*0730*/  BSSY.RECONVERGENT B3, `(.L_x_4) ;  /* 0x0000013000037945 */ /* 0x000ff20003800200 */
[----:B------:R-:W-:Y:S01]  /*0740*/  FSETP.GEU.AND P1, PT, |R21|, 6.5827683646048100446e-37, PT ;  /* 0x036000001500780b */ /* 0x000fe20003f2e200 */
[----:B0-----:R-:W-:-:S08]  /*0750*/  DFMA R18, -R34, R16, 1 ;  /* 0x3ff000002212742b */ /* 0x001fd00000000110 */
[----:B------:R-:W-:-:S08]  /*0760*/  DFMA R18, R18, R18, R18 ;  /* 0x000000121212722b */ /* 0x000fd00000000012 */
[----:B------:R-:W-:-:S08]  /*0770*/  DFMA R18, R16, R18, R16 ;  /* 0x000000121012722b */ /* 0x000fd00000000010 */
[----:B------:R-:W-:-:S08]  /*0780*/  DFMA R16, -R34, R18, 1 ;  /* 0x3ff000002210742b */ /* 0x000fd00000000112 */
[----:B------:R-:W-:-:S08]  /*0790*/  DFMA R16, R18, R16, R18 ;  /* 0x000000101210722b */ /* 0x000fd00000000012 */
[----:B------:R-:W-:-:S08]  /*07a0*/  DMUL R12, R20, R16 ;  /* 0x00000010140c7228 */ /* 0x000fd00000000000 */
[----:B------:R-:W-:-:S08]  /*07b0*/  DFMA R14, -R34, R12, R20 ;  /* 0x0000000c220e722b */ /* 0x000fd00000000114 */
[----:B------:R-:W-:-:S10]  /*07c0*/  DFMA R12, R16, R14, R12 ;  /* 0x0000000e100c722b */ /* 0x000fd4000000000c */
[----:B------:R-:W-:-:S05]  /*07d0*/  FFMA R14, RZ, R35, R13 ;  /* 0x00000023ff0e7223 */ /* 0x000fca000000000d */
[----:B------:R-:W-:-:S13]  /*07e0*/  FSETP.GT.AND P0, PT, |R14|, 1.469367938527859385e-39, PT ;  /* 0x001000000e00780b */ /* 0x000fda0003f04200 */
[----:B------:R-:W-:Y:S05]  /*07f0*/  @P0 BRA P1, `(.L_x_5) ;  /* 0x0000000000180947 */ /* 0x000fea0000800000 */
[----:B------:R-:W-:Y:S01]  /*0800*/  IMAD.MOV.U32 R16, RZ, RZ, R20 ;  /* 0x000000ffff107224 */ /* 0x000fe200078e0014 */
[----:B------:R-:W-:Y:S01]  /*0810*/  MOV R14, R34 ;  /* 0x00000022000e7202 */ /* 0x000fe20000000f00 */
[----:B------:R-:W-:Y:S01]  /*0820*/  IMAD.MOV.U32 R17, RZ, RZ, R21 ;  /* 0x000000ffff117224 */ /* 0x000fe200078e0015 */
[----:B------:R-:W-:Y:S01]  /*0830*/  MOV R36, 0x860 ;  /* 0x0000086000247802 */ /* 0x000fe20000000f00 */
[----:B------:R-:W-:-:S07]  /*0840*/  IMAD.MOV.U32 R15, RZ, RZ, R35 ;  /* 0x000000ffff0f7224 */ /* 0x000fce00078e0023 */
[----:B------:R-:W-:Y:S05]  /*0850*/  CALL.REL.NOINC `($__internal_0_$__cuda_sm20_div_rn_f64_full) ;  /* 0x0000007400e07944 */ /* 0x000fea0003c00000 */
.L_x_5:
[----:B------:R-:W-:Y:S05]  /*0860*/  BSYNC.RECONVERGENT B3 ;  /* 0x0000000000037941 */ /* 0x000fea0003800200 */
.L_x_4:
[----:B------:R-:W0:Y:S01]  /*0870*/  MUFU.RCP64H R15, R35 ;  /* 0x00000023000f7308 */ /* 0x000e220000001800 */
[----:B------:R-:W-:Y:S01]  /*0880*/  IMAD.MOV.U32 R14, RZ, RZ, 0x1 ;  /* 0x00000001ff0e7424 */ /* 0x000fe200078e00ff */
[----:B------:R-:W-:Y:S01]  /*0890*/  UMOV UR32, 0x9b90c4f9 ;  /* 0x9b90c4f900207882 */ /* 0x000fe20000000000 */
[----:B------:R-:W-:Y:S01]  /*08a0*/  UMOV UR33, 0x3fe2d75f ;  /* 0x3fe2d75f00217882 */ /* 0x000fe20000000000 */
[----:B------:R-:W-:Y:S03]  /*08b0*/  BSSY.RECONVERGENT B3, `(.L_x_6) ;  /* 0x0000017000037945 */ /* 0x000fe60003800200 */
[----:B0-----:R-:W-:-:S08]  /*08c0*/  DFMA R16, -R34, R14, 1 ;  /* 0x3ff000002210742b */ /* 0x001fd0000000010e */
[----:B------:R-:W-:-:S08]  /*08d0*/  DFMA R16, R16, R16, R16 ;  /* 0x000000101010722b */ /* 0x000fd00000000010 */
[----:B------:R-:W-:Y:S02]  /*08e0*/  DFMA R14, R14, R16, R14 ;  /* 0x000000100e0e722b */ /* 0x000fe4000000000e */
[----:B------:R-:W-:Y:S01]  /*08f0*/  DMUL R16, R44, UR32 ;  /* 0x000000202c107c28 */ /* 0x000fe20008000000 */
[----:B------:R-:W-:Y:S01]  /*0900*/  UMOV UR32, 0x9d5d6bd9 ;  /* 0x9d5d6bd900207882 */ /* 0x000fe20000000000 */
[----:B------:R-:W-:Y:S02]  /*0910*/  UMOV UR33, 0x3ff2a1e4 ;  /* 0x3ff2a1e400217882 */ /* 0x000fe40000000000 */
[----:B------:R-:W-:Y:S02]  /*0920*/  DADD R30, R12, -UR32 ;  /* 0x800000200c1e7e29 */ /* 0x000fe40008000000 */
[----:B------:R-:W-:-:S04]  /*0930*/  DFMA R18, -R34, R14, 1 ;  /* 0x3ff000002212742b */ /* 0x000fc8000000010e */
[----:B------:R-:W-:-:S04]  /*0940*/  FSETP.GEU.AND P1, PT, |R17|, 6.5827683646048100446e-37, PT ;  /* 0x036000001100780b */ /* 0x000fc80003f2e200 */
        /* <DEDUP_REMOVED lines=8> */
[----:B------:R-:W-:Y:S01]  /*09d0*/  MOV R36, 0xa00 ;  /* 0x00000a0000247802 */ /* 0x000fe20000000f00 */
[----:B------:R-:W-:-:S07]  /*09e0*/  IMAD.MOV.U32 R15, RZ, RZ, R35 ;  /* 0x000000ffff0f7224 */ /* 0x000fce00078e0023 */
[----:B------:R-:W-:Y:S05]  /*09f0*/  CALL.REL.NOINC `($__internal_0_$__cuda_sm20_div_rn_f64_full) ;  /* 0x0000007400787944 */ /* 0x000fea0003c00000 */
[----:B------:R-:W-:Y:S01]  /*0a00*/  MOV R32, R12 ;  /* 0x0000000c00207202 */ /* 0x000fe20000000f00 */
[----:B------:R-:W-:-:S07]  /*0a10*/  IMAD.MOV.U32 R33, RZ, RZ, R13 ;  /* 0x000000ffff217224 */ /* 0x000fce00078e000d */
.L_x_7:
[----:B------:R-:W-:Y:S05]  /*0a20*/  BSYNC.RECONVERGENT B3 ;  /* 0x0000000000037941 */ /* 0x000fea0003800200 */
.L_x_6:
[----:B------:R-:W-:Y:S01]  /*0a30*/  UMOV UR32, 0x7cd9f2e0 ;  /* 0x7cd9f2e000207882 */ /* 0x000fe20000000000 */
[----:B------:R-:W-:Y:S02]  /*0a40*/  UMOV UR33, 0x3fdedf04 ;  /* 0x3fdedf0400217882 */ /* 0x000fe40000000000 */
[----:B------:R-:W-:Y:S01]  /*0a50*/  DADD R32, R32, -UR32 ;  /* 0x8000002020207e29 */ /* 0x000fe20008000000 */
[----:B------:R-:W-:Y:S10]  /*0a60*/  BRA `(.L_x_8) ;  /* 0x0000000000e07947 */ /* 0x000ff40003800000 */
.L_x_3:
[----:B------:R-:W-:Y:S02]  /*0a70*/  IMAD.MOV.U32 R18, RZ, RZ, 0x55555557 ;  /* 0x55555557ff127424 */ /* 0x000fe400078e00ff */
[----:B------:R-:W-:-:S06]  /*0a80*/  IMAD.MOV.U32 R19, RZ, RZ, 0x3fd55555 ;  /* 0x3fd55555ff137424 */ /* 0x000fcc00078e00ff */
[----:B------:R-:W-:-:S14]  /*0a90*/  DSETP.GEU.AND P0, PT, R24, R18, PT ;  /* 0x000000121800722a */ /* 0x000fdc0003f0e000 */
        /* <DEDUP_REMOVED lines=17> */
[----:B------:R-:W-:Y:S01]  /*0bb0*/  MOV R16, R18 ;  /* 0x0000001200107202 */ /* 0x000fe20000000f00 */
[----:B------:R-:W-:Y:S01]  /*0bc0*/  IMAD.MOV.U32 R17, RZ, RZ, R19 ;  /* 0x000000ffff117224 */ /* 0x000fe200078e0013 */
[----:B------:R-:W-:Y:S01]  /*0bd0*/  MOV R36, 0xc10 ;  /* 0x00000c1000247802 */ /* 0x000fe20000000f00 */
[----:B------:R-:W-:Y:S02]  /*0be0*/  IMAD.MOV.U32 R14, RZ, RZ, R24 ;  /* 0x000000ffff0e7224 */ /* 0x000fe400078e0018 */
[----:B------:R-:W-:-:S07]  /*0bf0*/  IMAD.MOV.U32 R15, RZ, RZ, R25 ;  /* 0x000000ffff0f7224 */ /* 0x000fce00078e0019 */
[----:B------:R-:W-:Y:S05]  /*0c00*/  CALL.REL.NOINC `($__internal_0_$__cuda_sm20_div_rn_f64_full) ;  /* 0x0000007000f47944 */ /* 0x000fea0003c00000 */
.L_x_10:
[----:B------:R-:W-:Y:S05]  /*0c10*/  BSYNC.RECONVERGENT B3 ;  /* 0x0000000000037941 */ /* 0x000fea0003800200 */
.L_x_9:
[----:B------:R-:W0:Y:S01]  /*0c20*/  MUFU.RCP64H R15, R25 ;  /* 0x00000019000f7308 */ /* 0x000e220000001800 */
[----:B------:R-:W-:Y:S01]  /*0c30*/  IMAD.MOV.U32 R14, RZ, RZ, 0x1 ;  /* 0x00000001ff0e7424 */ /* 0x000fe200078e00ff */
[----:B------:R-:W-:Y:S01]  /*0c40*/  UMOV UR32, 0x55555557 ;  /* 0x5555555700207882 */ /* 0x000fe20000000000 */
[----:B------:R-:W-:Y:S01]  /*0c50*/  UMOV UR33, 0x3fd55555 ;  /* 0x3fd5555500217882 */ /* 0x000fe20000000000 */
[----:B------:R-:W-:Y:S01]  /*0c60*/  BSSY.RECONVERGENT B3, `(.L_x_11) ;  /* 0x0000015000037945 */ /* 0x000fe20003800200 */
[----:B------:R-:W-:Y:S02]  /*0c70*/  DADD R30, R12, 1 ;  /* 0x3ff000000c1e7429 */ /* 0x000fe40000000000 */
[----:B0-----:R-:W-:-:S08]  /*0c80*/  DFMA R16, -R24, R14, 1 ;  /* 0x3ff000001810742b */ /* 0x001fd0000000010e */
[----:B------:R-:W-:-:S08]  /*0c90*/  DFMA R16, R16, R16, R16 ;  /* 0x000000101010722b */ /* 0x000fd00000000010 */
[----:B------:R-:W-:Y:S02]  /*0ca0*/  DFMA R14, R14, R16, R14 ;  /* 0x000000100e0e722b */ /* 0x000fe4000000000e */
[----:B------:R-:W-:-:S06]  /*0cb0*/  DMUL R16, R26, UR32 ;  /* 0x000000201a107c28 */ /* 0x000fcc0008000000 */
        /* <DEDUP_REMOVED lines=11> */
[----:B------:R-:W-:-:S07]  /*0d70*/  MOV R36, 0xd90 ;  /* 0x00000d9000247802 */ /* 0x000fce0000000f00 */
[----:B------:R-:W-:Y:S05]  /*0d80*/  CALL.REL.NOINC `($__internal_0_$__cuda_sm20_div_rn_f64_full) ;  /* 0x0000007000947944 */ /* 0x000fea0003c00000 */
[----:B------:R-:W-:Y:S02]  /*0d90*/  IMAD.MOV.U32 R32, RZ, RZ, R12 ;  /* 0x000000ffff207224 */ /* 0x000fe400078e000c */
[----:B------:R-:W-:-:S07]  /*0da0*/  IMAD.MOV.U32 R33, RZ, RZ, R13 ;  /* 0x000000ffff217224 */ /* 0x000fce00078e000d */
.L_x_12:
[----:B------:R-:W-:Y:S05]  /*0db0*/  BSYNC.RECONVERGENT B3 ;  /* 0x0000000000037941 */ /* 0x000fea0003800200 */
.L_x_11:
[----:B------:R-:W-:Y:S01]  /*0dc0*/  UMOV UR32, 0x4590331d ;  /* 0x4590331d00207882 */ /* 0x000fe20000000000 */
[----:B------:R-:W-:Y:S02]  /*0dd0*/  UMOV UR33, 0x3fe279a7 ;  /* 0x3fe279a700217882 */ /* 0x000fe40000000000 */
[----:B------:R-:W-:-:S11]  /*0de0*/  DADD R32, R32, UR32 ;  /* 0x0000002020207e29 */ /* 0x000fd60008000000 */
.L_x_8:
[----:B------:R-:W-:Y:S05]  /*0df0*/  BSYNC.RECONVERGENT B2 ;  /* 0x0000000000027941 */ /* 0x000fea0003800200 */
.L_x_2:
[----:B------:R-:W-:Y:S01]  /*0e00*/  UMOV UR32, 0xc428e3c4 ;  /* 0xc428e3c400207882 */ /* 0x000fe20000000000 */
[----:B------:R-:W-:Y:S01]  /*0e10*/  UMOV UR33, 0x3fe04f3b ;  /* 0x3fe04f3b00217882 */ /* 0x000fe20000000000 */
[----:B------:R-:W-:Y:S01]  /*0e20*/  MOV R14, 0x0 ;  /* 0x00000000000e7802 */ /* 0x000fe20000000f00 */
[----:B------:R-:W-:Y:S01]  /*0e30*/  DADD R12, R32, -UR32 ;  /* 0x80000020200c7e29 */ /* 0x000fe20008000000 */
[----:B------:R-:W-:Y:S01]  /*0e40*/  UMOV UR32, 0x86218b21 ;  /* 0x86218b2100207882 */ /* 0x000fe20000000000 */
[----:B------:R-:W-:Y:S01]  /*0e50*/  UMOV UR33, 0x3feb9390 ;  /* 0x3feb939000217882 */ /* 0x000fe20000000000 */
[----:B------:R-:W-:Y:S01]  /*0e60*/  IMAD.MOV.U32 R15, RZ, RZ, 0x3fd80000 ;  /* 0x3fd80000ff0f7424 */ /* 0x000fe200078e00ff */
[----:B------:R-:W-:Y:S01]  /*0e70*/  DADD R18, R30, -UR32 ;  /* 0x800000201e127e29 */ /* 0x000fe20008000000 */
[----:B------:R-:W-:Y:S03]  /*0e80*/  BSSY.RECONVERGENT B2, `(.L_x_13) ;  /* 0x0000017000027945 */ /* 0x000fe60003800200 */
[----:B------:R-:W-:-:S08]  /*0e90*/  DMUL R12, R12, R12 ;  /* 0x0000000c0c0c7228 */ /* 0x000fd00000000000 */
[----:B------:R-:W-:-:S06]  /*0ea0*/  DFMA R18, R18, R18, R12 ;  /* 0x000000121212722b */ /* 0x000fcc000000000c */
[----:B------:R-:W0:Y:S04]  /*0eb0*/  MUFU.RSQ64H R21, R19 ;  /* 0x0000001300157308 */ /* 0x000e280000001c00 */
[----:B------:R-:W-:-:S05]  /*0ec0*/  VIADD R20, R19, 0xfcb00000 ;  /* 0xfcb0000013147836 */ /* 0x000fca0000000000 */
[----:B------:R-:W-:Y:S01]  /*0ed0*/  ISETP.GE.U32.AND P0, PT, R20, 0x7ca00000, PT ;  /* 0x7ca000001400780c */ /* 0x000fe20003f06070 */
[----:B0-----:R-:W-:-:S08]  /*0ee0*/  DMUL R12, R20, R20 ;  /* 0x00000014140c7228 */ /* 0x001fd00000000000 */
[----:B------:R-:W-:-:S08]  /*0ef0*/  DFMA R12, R18, -R12, 1 ;  /* 0x3ff00000120c742b */ /* 0x000fd0000000080c */
[----:B------:R-:W-:Y:S02]  /*0f00*/  DFMA R14, R12, R14, 0.5 ;  /* 0x3fe000000c0e742b */ /* 0x000fe4000000000e */
[----:B------:R-:W-:-:S08]  /*0f10*/  DMUL R12, R20, R12 ;  /* 0x0000000c140c7228 */ /* 0x000fd00000000000 */
[----:B------:R-:W-:-:S08]  /*0f20*/  DFMA R26, R14, R12, R20 ;  /* 0x0000000c0e1a722b */ /* 0x000fd00000000014 */
[----:B------:R-:W-:Y:S02]  /*0f30*/  DMUL R16, R18, R26 ;  /* 0x0000001a12107228 */ /* 0x000fe40000000000 */
[----:B------:R-:W-:Y:S02]  /*0f40*/  VIADD R15, R27, 0xfff00000 ;  /* 0xfff000001b0f7836 */ /* 0x000fe40000000000 */
[----:B------:R-:W-:-:S04]  /*0f50*/  IMAD.MOV.U32 R14, RZ, RZ, R26 ;  /* 0x000000ffff0e7224 */ /* 0x000fc800078e001a */
[----:B------:R-:W-:-:S08]  /*0f60*/  DFMA R24, R16, -R16, R18 ;  /* 0x800000101018722b */ /* 0x000fd00000000012 */
[----:B------:R-:W-:Y:S01]  /*0f70*/  DFMA R12, R24, R14, R16 ;  /* 0x0000000e180c722b */ /* 0x000fe20000000010 */
[----:B------:R-:W-:Y:S10]  /*0f80*/  @!P0 BRA `(.L_x_14) ;  /* 0x0000000000188947 */ /* 0x000ff40003800000 */
[----:B------:R-:W-:Y:S01]  /*0f90*/  MOV R38, R18 ;  /* 0x0000001200267202 */ /* 0x000fe20000000f00 */
[----:B------:R-:W-:Y:S01]  /*0fa0*/  IMAD.MOV.U32 R12, RZ, RZ, R26 ;  /* 0x000000ffff0c7224 */ /* 0x000fe200078e001a */
[----:B------:R-:W-:Y:S01]  /*0fb0*/  MOV R14, 0xff0 ;  /* 0x00000ff0000e7802 */ /* 0x000fe20000000f00 */
[----:B------:R-:W-:Y:S02]  /*0fc0*/  IMAD.MOV.U32 R18, RZ, RZ, R24 ;  /* 0x000000ffff127224 */ /* 0x000fe400078e0018 */
[----:B------:R-:W-:-:S07]  /*0fd0*/  IMAD.MOV.U32 R13, RZ, RZ, R25 ;  /* 0x000000ffff0d7224 */ /* 0x000fce00078e0019 */
[----:B------:R-:W-:Y:S05]  /*0fe0*/  CALL.REL.NOINC `($__internal_1_$__cuda_sm20_dsqrt_rn_f64_mediumpath_v1) ;  /* 0x0000007400807944 */ /* 0x000fea0003c00000 */
.L_x_14:
[----:B------:R-:W-:Y:S05]  /*0ff0*/  BSYNC.RECONVERGENT B2 ;  /* 0x0000000000027941 */ /* 0x000fea0003800200 */
.L_x_13:
[----:B------:R-:W-:Y:S01]  /*1000*/  UMOV UR32, 0xa7e15da5 ;  /* 0xa7e15da500207882 */ /* 0x000fe20000000000 */
[----:B------:R-:W-:Y:S01]  /*1010*/  UMOV UR33, 0x3fd793c8 ;  /* 0x3fd793c800217882 */ /* 0x000fe20000000000 */
[----:B------:R-:W-:Y:S01]  /*1020*/  IMAD.MOV.U32 R16, RZ, RZ, 0x0 ;  /* 0x00000000ff107424 */ /* 0x000fe200078e00ff */
[----:B------:R-:W-:Y:S01]  /*1030*/  DADD R14, R32, UR32 ;  /* 0x00000020200e7e29 */ /* 0x000fe20008000000 */
[----:B------:R-:W-:Y:S01]  /*1040*/  UMOV UR32, 0x8a86158c ;  /* 0x8a86158c00207882 */ /* 0x000fe20000000000 */
[----:B------:R-:W-:Y:S01]  /*1050*/  UMOV UR33, 0x3fedd0d1 ;  /* 0x3fedd0d100217882 */ /* 0x000fe20000000000 */
[----:B------:R-:W-:Y:S01]  /*1060*/  MOV R17, 0x3fd80000 ;  /* 0x3fd8000000117802 */ /* 0x000fe20000000f00 */
[----:B------:R-:W-:Y:S01]  /*1070*/  DADD R18, R30, UR32 ;  /* 0x000000201e127e29 */ /* 0x000fe20008000000 */
[----:B------:R-:W-:Y:S01]  /*1080*/  UMOV UR32, 0xeed585e5 ;  /* 0xeed585e500207882 */ /* 0x000fe20000000000 */
[----:B------:R-:W-:Y:S01]  /*1090*/  UMOV UR33, 0x3fa91732 ;  /* 0x3fa9173200217882 */ /* 0x000fe20000000000 */
[----:B------:R-:W-:Y:S01]  /*10a0*/  BSSY.RECONVERGENT B2, `(.L_x_15) ;  /* 0x0000018000027945 */ /* 0x000fe20003800200 */
[----:B------:R-:W-:-:S02]  /*10b0*/  DMUL R14, R14, R14 ;  /* 0x0000000e0e0e7228 */ /* 0x000fc40000000000 */
[----:B------:R-:W-:-:S06]  /*10c0*/  DADD R24, R12, -UR32 ;  /* 0x800000200c187e29 */ /* 0x000fcc0008000000 */
        /* <DEDUP_REMOVED lines=15> */
[----:B------:R-:W-:Y:S01]  /*11c0*/  IMAD.MOV.U32 R38, RZ, RZ, R18 ;  /* 0x000000ffff267224 */ /* 0x000fe200078e0012 */
[----:B------:R-:W-:Y:S01]  /*11d0*/  MOV R18, R26 ;  /* 0x0000001a00127202 */ /* 0x000fe20000000f00 */
[----:B------:R-:W-:Y:S01]  /*11e0*/  IMAD.MOV.U32 R12, RZ, RZ, R34 ;  /* 0x000000ffff0c7224 */ /* 0x000fe200078e0022 */
[----:B------:R-:W-:Y:S01]  /*11f0*/  MOV R14, 0x1220 ;  /* 0x00001220000e7802 */ /* 0x000fe20000000f00 */
[----:B------:R-:W-:-:S07]  /*1200*/  IMAD.MOV.U32 R13, RZ, RZ, R27 ;  /* 0x000000ffff0d7224 */ /* 0x000fce00078e001b */
[----:B------:R-:W-:Y:S05]  /*1210*/  CALL.REL.NOINC `($__internal_1_$__cuda_sm20_dsqrt_rn_f64_mediumpath_v1) ;  /* 0x0000007000f47944 */ /* 0x000fea0003c00000 */
.L_x_16:
[----:B------:R-:W-:Y:S05]  /*1220*/  BSYNC.RECONVERGENT B2 ;  /* 0x0000000000027941 */ /* 0x000fea0003800200 */
.L_x_15:
[----:B------:R-:W-:Y:S01]  /*1230*/  DMUL R18, R32, R32 ;  /* 0x0000002020127228 */ /* 0x000fe20000000000 */
[----:B------:R-:W-:Y:S01]  /*1240*/  IMAD.MOV.U32 R34, RZ, RZ, 0x0 ;  /* 0x00000000ff227424 */ /* 0x000fe200078e00ff */
[----:B------:R-:W-:Y:S01]  /*1250*/  UMOV UR32, 0x99695913 ;  /* 0x9969591300207882 */ /* 0x000fe20000000000 */
[----:B------:R-:W-:Y:S01]  /*1260*/  IMAD.MOV.U32 R35, RZ, RZ, 0x3fd80000 ;  /* 0x3fd80000ff237424 */ /* 0x000fe200078e00ff */
[----:B------:R-:W-:Y:S01]  /*1270*/  UMOV UR33, 0x3fafca6b ;  /* 0x3fafca6b00217882 */ /* 0x000fe20000000000 */
[----:B------:R-:W-:Y:S01]  /*1280*/  BSSY.RECONVERGENT B2, `(.L_x_17) ;  /* 0x000001c000027945 */ /* 0x000fe20003800200 */
[----:B------:R-:W-:Y:S02]  /*1290*/  DADD R12, R12, -UR32 ;  /* 0x800000200c0c7e29 */ /* 0x000fe40008000000 */
[----:B------:R-:W-:-:S06]  /*12a0*/  DFMA R18, R30, R30, R18 ;  /* 0x0000001e1e12722b */ /* 0x000fcc0000000012 */
[----:B------:R-:W0:Y:S01]  /*12b0*/  MUFU.RSQ64H R21, R19 ;  /* 0x0000001300157308 */ /* 0x000e220000001c00 */
[----:B------:R-:W-:-:S03]  /*12c0*/  DSETP.GEU.AND P0, PT, R24, R12, PT ;  /* 0x0000000c1800722a */ /* 0x000fc60003f0e000 */
[----:B------:R-:W-:-:S03]  /*12d0*/  VIADD R20, R19, 0xfcb00000 ;  /* 0xfcb0000013147836 */ /* 0x000fc60000000000 */
[----:B------:R-:W-:Y:S02]  /*12e0*/  FSEL R24, R24, R12, !P0 ;  /* 0x0000000c18187208 */ /* 0x000fe40004000000 */
[----:B------:R-:W-:Y:S02]  /*12f0*/  ISETP.GE.U32.AND P1, PT, R20, 0x7ca00000, PT ;  /* 0x7ca000001400780c */ /* 0x000fe40003f26070 */
[----:B------:R-:W-:Y:S01]  /*1300*/  FSEL R25, R25, R13, !P0 ;  /* 0x0000000d19197208 */ /* 0x000fe20004000000 */
[----:B0-----:R-:W-:-:S08]  /*1310*/  DMUL R14, R20, R20 ;  /* 0x00000014140e7228 */ /* 0x001fd00000000000 */
[----:B------:R-:W-:-:S08]  /*1320*/  DFMA R14, R18, -R14, 1 ;  /* 0x3ff00000120e742b */ /* 0x000fd0000000080e */
[----:B------:R-:W-:Y:S02]  /*1330*/  DFMA R34, R14, R34, 0.5 ;  /* 0x3fe000000e22742b */ /* 0x000fe40000000022 */
[----:B------:R-:W-:-:S08]  /*1340*/  DMUL R14, R20, R14 ;  /* 0x0000000e140e7228 */ /* 0x000fd00000000000 */
[----:B------:R-:W-:-:S08]  /*1350*/  DFMA R34, R34, R14, R20 ;  /* 0x0000000e2222722b */ /* 0x000fd00000000014 */
[----:B------:R-:W-:Y:S02]  /*1360*/  DMUL R16, R18, R34 ;  /* 0x0000002212107228 */ /* 0x000fe40000000000 */
[----:B------:R-:W-:Y:S01]  /*1370*/  IADD3 R15, PT, PT, R35, -0x100000, RZ ;  /* 0xfff00000230f7810 */ /* 0x000fe20007ffe0ff */
[----:B------:R-:W-:-:S05]  /*1380*/  IMAD.MOV.U32 R14, RZ, RZ, R34 ;  /* 0x000000ffff0e7224 */ /* 0x000fca00078e0022 */
        /* <DEDUP_REMOVED lines=9> */
[----:B------:R-:W-:Y:S02]  /*1420*/  IMAD.MOV.U32 R36, RZ, RZ, R12 ;  /* 0x000000ffff247224 */ /* 0x000fe400078e000c */
[----:B------:R-:W-:-:S07]  /*1430*/  IMAD.MOV.U32 R37, RZ, RZ, R13 ;  /* 0x000000ffff257224 */ /* 0x000fce00078e000d */
.L_x_18:
[----:B------:R-:W-:Y:S05]  /*1440*/  BSYNC.RECONVERGENT B2 ;  /* 0x0000000000027941 */ /* 0x000fea0003800200 */
.L_x_17:
[----:B------:R-:W-:Y:S01]  /*1450*/  DADD R36, -R36, 1 ;  /* 0x3ff0000024247429 */ /* 0x000fe20000000100 */
[----:B------:R-:W-:Y:S07]  /*1460*/  BSSY.RECONVERGENT B3, `(.L_x_19) ;  /* 0x00000de000037945 */ /* 0x000fee0003800200 */
[----:B------:R-:W-:-:S06]  /*1470*/  DSETP.GEU.AND P0, PT, R24, R36, PT ;  /* 0x000000241800722a */ /* 0x000fcc0003f0e000 */
[----:B------:R-:W-:Y:S02]  /*1480*/  FSEL R26, R24, R36, !P0 ;  /* 0x00000024181a7208 */ /* 0x000fe40004000000 */
[----:B------:R-:W-:-:S06]  /*1490*/  FSEL R27, R25, R37, !P0 ;  /* 0x00000025191b7208 */ /* 0x000fcc0004000000 */
[----:B------:R-:W-:-:S14]  /*14a0*/  DSETP.GEU.AND P0, PT, R26, UR24, PT ;  /* 0x000000181a007e2a */ /* 0x000fdc000bf0e000 */
[----:B------:R-:W-:Y:S05]  /*14b0*/  @P0 BRA `(.L_x_20) ;  /* 0x0000000000400947 */ /* 0x000fea0003800000 */
[----:B------:R-:W-:Y:S01]  /*14c0*/  UMOV UR32, 0x9999999a ;  /* 0x9999999a00207882 */ /* 0x000fe20000000000 */
[----:B------:R-:W-:Y:S01]  /*14d0*/  UMOV UR33, 0x3fb99999 ;  /* 0x3fb9999900217882 */ /* 0x000fe20000000000 */
[----:B------:R-:W0:Y:S01]  /*14e0*/  LDCU.64 UR34, c[0x0][0x388] ;  /* 0x00007100ff2277ac */ /* 0x000e220008000a00 */
[----:B------:R-:W-:Y:S01]  /*14f0*/  DSETP.GEU.AND P0, PT, R32, UR32, PT ;  /* 0x0000002020007e2a */ /* 0x000fe2000bf0e000 */
[----:B------:R-:W-:Y:S01]  /*1500*/  VIADD R12, R9, 0x1 ;  /* 0x00000001090c7836 */ /* 0x000fe20000000000 */
[----:B------:R-:W-:Y:S01]  /*1510*/  IADD3 R11, PT, PT, R10, R11, RZ ;  /* 0x0000000b0a0b7210 */ /* 0x000fe20007ffe0ff */
[----:B------:R-:W1:Y:S01]  /*1520*/  LDCU.64 UR32, c[0x0][0x390] ;  /* 0x00007200ff2077ac */ /* 0x000e620008000a00 */
[----:B------:R-:W-:Y:S02]  /*1530*/  IMAD.MOV.U32 R25, RZ, RZ, R22 ;  /* 0x000000ffff197224 */ /* 0x000fe400078e0016 */
[----:B------:R-:W-:-:S08]  /*1540*/  IMAD.MOV.U32 R24, RZ, RZ, R23 ;  /* 0x000000ffff187224 */ /* 0x000fd000078e0017 */
[----:B------:R-:W-:Y:S02]  /*1550*/  @!P0 IMAD.MOV R12, RZ, RZ, R9 ;  /* 0x000000ffff0c8224 */ /* 0x000fe400078e0209 */
[----:B0-----:R-:W-:Y:S02]  /*1560*/  IMAD.U32 R30, RZ, RZ, UR34 ;  /* 0x00000022ff1e7e24 */ /* 0x001fe4000f8e00ff */
[----:B------:R-:W-:Y:S01]  /*1570*/  IMAD.U32 R31, RZ, RZ, UR35 ;  /* 0x00000023ff1f7e24 */ /* 0x000fe2000f8e00ff */
[----:B-1----:R-:W-:Y:S01]  /*1580*/  MOV R32, UR32 ;  /* 0x0000002000207c02 */ /* 0x002fe20008000f00 */
[----:B------:R-:W-:Y:S02]  /*1590*/  IMAD.U32 R33, RZ, RZ, UR33 ;  /* 0x00000021ff217e24 */ /* 0x000fe4000f8e00ff */
[----:B------:R-:W-:Y:S01]  /*15a0*/  IMAD.MOV.U32 R9, RZ, RZ, R12 ;  /* 0x000000ffff097224 */ /* 0x000fe200078e000c */
[----:B------:R-:W-:Y:S06]  /*15b0*/  BRA `(.L_x_21) ;  /* 0x0000000c00207947 */ /* 0x000fec0003800000 */
.L_x_20:
[----:B------:R-:W-:Y:S01]  /*15c0*/  ISETP.NE.AND P0, PT, R22, 0x1, PT ;  /* 0x000000011600780c */ /* 0x000fe20003f05270 */
[----:B------:R-:W-:Y:S01]  /*15d0*/  BSSY.RECONVERGENT B1, `(.L_x_22) ;  /* 0x0000047000017945 */ /* 0x000fe20003800200 */
[----:B------:R-:W-:Y:S01]  /*15e0*/  IMAD.MOV.U32 R25, RZ, RZ, 0x2 ;  /* 0x00000002ff197424 */ /* 0x000fe200078e00ff */
[----:B------:R-:W-:Y:S01]  /*15f0*/  MOV R24, R23 ;  /* 0x0000001700187202 */ /* 0x000fe20000000f00 */
[----:B------:R-:W-:-:S09]  /*1600*/  IMAD.MOV.U32 R16, RZ, RZ, R6 ;  /* 0x000000ffff107224 */ /* 0x000fd200078e0006 */
[----:B------:R-:W-:Y:S05]  /*1610*/  @!P0 BRA `(.L_x_23) ;  /* 0x0000000400088947 */ /* 0x000fea0003800000 */
[----:B------:R-:W-:-:S13]  /*1620*/  ISETP.NE.AND P0, PT, R22, 0x3, PT ;  /* 0x000000031600780c */ /* 0x000fda0003f05270 */
[----:B------:R-:W-:Y:S05]  /*1630*/  @!P0 BRA `(.L_x_24) ;  /* 0x0000000000208947 */ /* 0x000fea0003800000 */
[----:B------:R-:W-:-:S13]  /*1640*/  ISETP.NE.AND P0, PT, R22, 0x2, PT ;  /* 0x000000021600780c */ /* 0x000fda0003f05270 */
[----:B------:R-:W-:Y:S02]  /*1650*/  @!P0 IMAD.MOV.U32 R25, RZ, RZ, 0x3 ;  /* 0x00000003ff198424 */ /* 0x000fe400078e00ff */
[----:B------:R-:W-:Y:S01]  /*1660*/  @!P0 IMAD.MOV.U32 R24, RZ, RZ, R23 ;  /* 0x000000ffff188224 */ /* 0x000fe200078e0017 */
[----:B------:R-:W-:Y:S01]  /*1670*/  @P0 MOV R24, R23 ;  /* 0x0000001700180202 */ /* 0x000fe20000000f00 */
[----:B------:R-:W-:Y:S02]  /*1680*/  @!P0 IMAD.MOV.U32 R16, RZ, RZ, R5 ;  /* 0x000000ffff108224 */ /* 0x000fe400078e0005 */
[----:B------:R-:W-:Y:S02]  /*1690*/  @P0 VIADD R25, R22, 0x1 ;  /* 0x0000000116190836 */ /* 0x000fe40000000000 */
[----:B------:R-:W-:Y:S01]  /*16a0*/  @P0 IMAD.MOV.U32 R16, RZ, RZ, R4 ;  /* 0x000000ffff100224 */ /* 0x000fe200078e0004 */
[----:B------:R-:W-:Y:S06]  /*16b0*/  BRA `(.L_x_23) ;  /* 0x0000000000e07947 */ /* 0x000fec0003800000 */
.L_x_24:
[----:B------:R-:W-:Y:S01]  /*16c0*/  VIADD R8, R8, 0x1 ;  /* 0x0000000108087836 */ /* 0x000fe20000000000 */
[----:B------:R-:W-:Y:S03]  /*16d0*/  BSSY.RECONVERGENT B2, `(.L_x_25) ;  /* 0x000000c000027945 */ /* 0x000fe60003800200 */
[C---:B------:R-:W-:Y:S01]  /*16e0*/  IMAD.WIDE.U32 R4, R8.reuse, -0x2daee0ad, RZ ;  /* 0xd2511f5308047825 */ /* 0x040fe200078e00ff */
[----:B------:R-:W-:-:S13]  /*16f0*/  ISETP.NE.AND P0, PT, R8, RZ, PT ;  /* 0x000000ff0800720c */ /* 0x000fda0003f05270 */
[----:B------:R-:W-:Y:S05]  /*1700*/  @P0 BRA `(.L_x_26) ;  /* 0x0000000000200947 */ /* 0x000fea0003800000 */
[----:B------:R-:W-:-:S05]  /*1710*/  VIADD R7, R7, 0x1 ;  /* 0x0000000107077836 */ /* 0x000fca0000000000 */
[----:B------:R-:W-:-:S13]  /*1720*/  ISETP.NE.AND P0, PT, R7, RZ, PT ;  /* 0x000000ff0700720c */ /* 0x000fda0003f05270 */
[----:B------:R-:W-:Y:S01]  /*1730*/  @!P0 VIADD R2, R2, 0x1 ;  /* 0x0000000102028836 */ /* 0x000fe20000000000 */
[----:B------:R-:W-:Y:S01]  /*1740*/  @!P0 IADD3 R6, PT, PT, R3, 0x1, RZ ;  /* 0x0000000103068810 */ /* 0x000fe20007ffe0ff */
[----:B------:R-:W-:-:S03]  /*1750*/  @!P0 IMAD.MOV.U32 R7, RZ, RZ, RZ ;  /* 0x000000ffff078224 */ /* 0x000fc600078e00ff */
[----:B------:R-:W-:-:S13]  /*1760*/  ISETP.NE.AND P1, PT, R2, RZ, !P0 ;  /* 0x000000ff0200720c */ /* 0x000fda0004725270 */
[----:B------:R-:W-:-:S04]  /*1770*/  @P1 IMAD.MOV R6, RZ, RZ, R3 ;  /* 0x000000ffff061224 */ /* 0x000fc800078e0203 */
[----:B------:R-:W-:-:S07]  /*1780*/  @!P0 IMAD.MOV.U32 R3, RZ, RZ, R6 ;  /* 0x000000ffff038224 */ /* 0x000fce00078e0006 */
.L_x_26:
[----:B------:R-:W-:Y:S05]  /*1790*/  BSYNC.RECONVERGENT B2 ;  /* 0x0000000000027941 */ /* 0x000fea0003800200 */
.L_x_25:
        /* <DEDUP_REMOVED lines=36> */
[----:B------:R-:W-:-:S03]  /*19e0*/  MOV R16, R23 ;  /* 0x0000001700107202 */ /* 0x000fc60000000f00 */
[----:B------:R-:W-:Y:S01]  /*19f0*/  IMAD.WIDE.U32 R24, R24, -0x2daee0ad, RZ ;  /* 0xd2511f5318187825 */ /* 0x000fe200078e00ff */
[----:B------:R-:W-:-:S03]  /*1a00*/  LOP3.LUT R4, R4, UR4, R15, 0x96, !PT ;  /* 0x0000000404047c12 */ /* 0x000fc6000f8e960f */
[----:B------:R-:W-:Y:S01]  /*1a10*/  IMAD.MOV.U32 R6, RZ, RZ, R14 ;  /* 0x000000ffff067224 */ /* 0x000fe200078e000e */
[----:B------:R-:W-:Y:S01]  /*1a20*/  LOP3.LUT R5, R12, UR5, R25, 0x96, !PT ;  /* 0x000000050c057c12 */ /* 0x000fe2000f8e9619 */
[----:B------:R-:W-:-:S07]  /*1a30*/  IMAD.MOV.U32 R25, RZ, RZ, RZ ;  /* 0x000000ffff197224 */ /* 0x000fce00078e00ff */
.L_x_23:
[----:B------:R-:W-:Y:S05]  /*1a40*/  BSYNC.RECONVERGENT B1 ;  /* 0x0000000000017941 */ /* 0x000fea0003800200 */
.L_x_22:
[----:B------:R-:W0:Y:S01]  /*1a50*/  I2F.F64.U32 R12, R16 ;  /* 0x00000010000c7312 */ /* 0x000e220000201800 */
[----:B------:R-:W-:Y:S01]  /*1a60*/  IMAD.MOV.U32 R14, RZ, RZ, 0x0 ;  /* 0x00000000ff0e7424 */ /* 0x000fe200078e00ff */
[----:B------:R-:W-:Y:S01]  /*1a70*/  UMOV UR32, 0x54442d18 ;  /* 0x54442d1800207882 */ /* 0x000fe20000000000 */
[----:B------:R-:W-:Y:S01]  /*1a80*/  IMAD.MOV.U32 R15, RZ, RZ, 0x3df00000 ;  /* 0x3df00000ff0f7424 */ /* 0x000fe200078e00ff */
[----:B------:R-:W-:Y:S01]  /*1a90*/  UMOV UR33, 0x401921fb ;  /* 0x401921fb00217882 */ /* 0x000fe20000000000 */
[----:B------:R-:W-:Y:S01]  /*1aa0*/  BSSY.RECONVERGENT B4, `(.L_x_27) ;  /* 0x0000021000047945 */ /* 0x000fe20003800200 */
[----:B------:R-:W-:Y:S01]  /*1ab0*/  DMUL R40, RZ, +INF ;  /* 0x7ff00000ff287828 */ /* 0x000fe20000000000 */
[----:B------:R-:W-:Y:S02]  /*1ac0*/  IMAD.MOV.U32 R42, RZ, RZ, 0x1 ;  /* 0x00000001ff2a7424 */ /* 0x000fe400078e00ff */
[----:B0-----:R-:W-:-:S08]  /*1ad0*/  DFMA R12, R12, R14, 2.3283064365386962891e-10 ;  /* 0x3df000000c0c742b */ /* 0x001fd0000000000e */
[----:B------:R-:W-:-:S08]  /*1ae0*/  DMUL R34, R12, UR32 ;  /* 0x000000200c227c28 */ /* 0x000fd00008000000 */
[----:B------:R-:W-:-:S14]  /*1af0*/  DSETP.NEU.AND P4, PT, R34, +INF , PT ;  /* 0x7ff000002200742a */ /* 0x000fdc0003f8d000 */
[----:B------:R-:W-:Y:S05]  /*1b00*/  @!P4 BRA `(.L_x_28) ;  /* 0x000000000068c947 */ /* 0x000fea0003800000 */
[----:B------:R-:W-:Y:S01]  /*1b10*/  UMOV UR32, 0x6dc9c883 ;  /* 0x6dc9c88300207882 */ /* 0x000fe20000000000 */
[----:B------:R-:W-:Y:S01]  /*1b20*/  UMOV UR33, 0x3fe45f30 ;  /* 0x3fe45f3000217882 */ /* 0x000fe20000000000 */
[C---:B------:R-:W-:Y:S01]  /*1b30*/  DSETP.GE.AND P0, PT, R34.reuse, 2.14748364800000000000e+09, PT ;  /* 0x41e000002200742a */ /* 0x040fe20003f06000 */
[----:B------:R-:W-:Y:S01]  /*1b40*/  BSSY.RECONVERGENT B5, `(.L_x_29) ;  /* 0x0000015000057945 */ /* 0x000fe20003800200 */
[----:B------:R-:W-:Y:S01]  /*1b50*/  DMUL R12, R34, UR32 ;  /* 0x00000020220c7c28 */ /* 0x000fe20008000000 */
[----:B------:R-:W-:Y:S01]  /*1b60*/  UMOV UR32, 0x54442d18 ;  /* 0x54442d1800207882 */ /* 0x000fe20000000000 */
[----:B------:R-:W-:-:S04]  /*1b70*/  UMOV UR33, 0x3ff921fb ;  /* 0x3ff921fb00217882 */ /* 0x000fc80000000000 */
[----:B------:R-:W0:Y:S08]  /*1b80*/  F2I.F64 R42, R12 ;  /* 0x0000000c002a7311 */ /* 0x000e300000301100 */
[----:B0-----:R-:W0:Y:S02]  /*1b90*/  I2F.F64 R40, R42 ;  /* 0x0000002a00287312 */ /* 0x001e240000201c00 */
[----:B0-----:R-:W-:Y:S01]  /*1ba0*/  DFMA R14, R40, -UR32, R34 ;  /* 0x80000020280e7c2b */ /* 0x001fe20008000022 */
[----:B------:R-:W-:Y:S01]  /*1bb0*/  UMOV UR32, 0x33145c00 ;  /* 0x33145c0000207882 */ /* 0x000fe20000000000 */
[----:B------:R-:W-:-:S06]  /*1bc0*/  UMOV UR33, 0x3c91a626 ;  /* 0x3c91a62600217882 */ /* 0x000fcc0000000000 */
[----:B------:R-:W-:Y:S01]  /*1bd0*/  DFMA R14, R40, -UR32, R14 ;  /* 0x80000020280e7c2b */ /* 0x000fe2000800000e */
[----:B------:R-:W-:Y:S01]  /*1be0*/  UMOV UR32, 0x252049c0 ;  /* 0x252049c000207882 */ /* 0x000fe20000000000 */
[----:B------:R-:W-:-:S06]  /*1bf0*/  UMOV UR33, 0x397b839a ;  /* 0x397b839a00217882 */ /* 0x000fcc0000000000 */
[----:B------:R-:W-:Y:S01]  /*1c00*/  DFMA R40, R40, -UR32, R14 ;  /* 0x8000002028287c2b */ /* 0x000fe2000800000e */
[----:B------:R-:W-:Y:S10]  /*1c10*/  @!P0 BRA `(.L_x_30) ;  /* 0x00000000001c8947 */ /* 0x000ff40003800000 */
[----:B------:R-:W-:Y:S01]  /*1c20*/  MOV R14, R34 ;  /* 0x00000022000e7202 */ /* 0x000fe20000000f00 */
[----:B------:R-:W-:Y:S01]  /*1c30*/  IMAD.MOV.U32 R23, RZ, RZ, R35 ;  /* 0x000000ffff177224 */ /* 0x000fe200078e0023 */
[----:B------:R-:W-:-:S07]  /*1c40*/  MOV R22, 0x1c60 ;  /* 0x00001c6000167802 */ /* 0x000fce0000000f00 */
[----:B------:R-:W-:Y:S05]  /*1c50*/  CALL.REL.NOINC `($_Z9vy_kerneliddddddddjdPjS_S_S_y$__internal_trig_reduction_slowpathd) ;  /* 0x0000006c00107944 */ /* 0x000fea0003c00000 */
[----:B------:R-:W-:Y:S02]  /*1c60*/  IMAD.MOV.U32 R42, RZ, RZ, R15 ;  /* 0x000000ffff2a7224 */ /* 0x000fe400078e000f */
[----:B------:R-:W-:Y:S02]  /*1c70*/  IMAD.MOV.U32 R40, RZ, RZ, R12 ;  /* 0x000000ffff287224 */ /* 0x000fe400078e000c */
[----:B------:R-:W-:-:S07]  /*1c80*/  IMAD.MOV.U32 R41, RZ, RZ, R13 ;  /* 0x000000ffff297224 */ /* 0x000fce00078e000d */
.L_x_30:
[----:B------:R-:W-:Y:S05]  /*1c90*/  BSYNC.RECONVERGENT B5 ;  /* 0x0000000000057941 */ /* 0x000fea0003800200 */
.L_x_29:
[----:B------:R-:W-:-:S07]  /*1ca0*/  IADD3 R42, PT, PT, R42, 0x1, RZ ;  /* 0x000000012a2a7810 */ /* 0x000fce0007ffe0ff */
.L_x_28:
[----:B------:R-:W-:Y:S05]  /*1cb0*/  BSYNC.RECONVERGENT B4 ;  /* 0x0000000000047941 */ /* 0x000fea0003800200 */
.L_x_27:
[----:B------:R-:W-:-:S05]  /*1cc0*/  IMAD.SHL.U32 R12, R42, 0x40, RZ ;  /* 0x000000402a0c7824 */ /* 0x000fca00078e00ff */
[----:B------:R-:W-:-:S04]  /*1cd0*/  LOP3.LUT R12, R12, 0x40, RZ, 0xc0, !PT ;  /* 0x000000400c0c7812 */ /* 0x000fc800078ec0ff */
[----:B------:R-:W-:-:S05]  /*1ce0*/  IADD3 R44, P0, PT, R12, UR26, RZ ;  /* 0x0000001a0c2c7c10 */ /* 0x000fca000ff1e0ff */
[----:B------:R-:W-:-:S05]  /*1cf0*/  IMAD.X R45, RZ, RZ, UR27, P0 ;  /* 0x0000001bff2d7e24 */ /* 0x000fca00080e06ff */
[----:B------:R-:W2:Y:S04]  /*1d00*/  LDG.E.128.CONSTANT R12, desc[UR6][R44.64] ;  /* 0x000000062c0c7981 */ /* 0x000ea8000c1e9d00 */
[----:B------:R-:W3:Y:S04]  /*1d10*/  LDG.E.128.CONSTANT R16, desc[UR6][R44.64+0x10] ;  /* 0x000010062c107981 */ /* 0x000ee8000c1e9d00 */
[----:B------:R-:W4:Y:S01]  /*1d20*/  LDG.E.128.CONSTANT R20, desc[UR6][R44.64+0x20] ;  /* 0x000020062c147981 */ /* 0x000f22000c1e9d00 */
[----:B------:R-:W-:Y:S01]  /*1d30*/  LOP3.LUT R36, R42, 0x1, RZ, 0xc0, !PT ;  /* 0x000000012a247812 */ /* 0x000fe200078ec0ff */
[----:B------:R-:W-:Y:S01]  /*1d40*/  IMAD.MOV.U32 R37, RZ, RZ, 0x3da8ff83 ;  /* 0x3da8ff83ff257424 */ /* 0x000fe200078e00ff */
[----:B------:R-:W-:Y:S01]  /*1d50*/  DMUL R38, R40, R40 ;  /* 0x0000002828267228 */ /* 0x000fe20000000000 */
[----:B------:R-:W-:Y:S01]  /*1d60*/  BSSY.RECONVERGENT B4, `(.L_x_31) ;  /* 0x000002e000047945 */ /* 0x000fe20003800200 */
[----:B------:R-:W-:Y:S01]  /*1d70*/  ISETP.NE.U32.AND P0, PT, R36, 0x1, PT ;  /* 0x000000012400780c */ /* 0x000fe20003f05070 */
[----:B------:R-:W-:-:S03]  /*1d80*/  IMAD.MOV.U32 R36, RZ, RZ, 0x20fd8164 ;  /* 0x20fd8164ff247424 */ /* 0x000fc600078e00ff */
[----:B------:R-:W-:Y:S02]  /*1d90*/  FSEL R37, -R37, 0.11223486810922622681, !P0 ;  /* 0x3de5db6525257808 */ /* 0x000fe40004000100 */
[----:B------:R-:W-:-:S06]  /*1da0*/  FSEL R36, R36, -8.06006814911005101289e+34, !P0 ;  /* 0xf9785eba24247808 */ /* 0x000fcc0004000000 */
[----:B--2---:R-:W-:Y:S02]  /*1db0*/  DFMA R12, R38, R36, R12 ;  /* 0x00000024260c722b */ /* 0x004fe4000000000c */
[----:B------:R-:W-:-:S06]  /*1dc0*/  DMUL R36, RZ, +INF ;  /* 0x7ff00000ff247828 */ /* 0x000fcc0000000000 */
[----:B------:R-:W-:-:S08]  /*1dd0*/  DFMA R12, R38, R12, R14 ;  /* 0x0000000c260c722b */ /* 0x000fd0000000000e */
[----:B---3--:R-:W-:-:S08]  /*1de0*/  DFMA R12, R38, R12, R16 ;  /* 0x0000000c260c722b */ /* 0x008fd00000000010 */
[----:B------:R-:W-:-:S08]  /*1df0*/  DFMA R12, R38, R12, R18 ;  /* 0x0000000c260c722b */ /* 0x000fd00000000012 */
[----:B----4-:R-:W-:-:S08]  /*1e00*/  DFMA R12, R38, R12, R20 ;  /* 0x0000000c260c722b */ /* 0x010fd00000000014 */
[----:B------:R-:W-:-:S08]  /*1e10*/  DFMA R12, R38, R12, R22 ;  /* 0x0000000c260c722b */ /* 0x000fd00000000016 */
[----:B------:R-:W-:Y:S02]  /*1e20*/  DFMA R40, R12, R40, R40 ;  /* 0x000000280c28722b */ /* 0x000fe40000000028 */
[----:B------:R-:W-:-:S10]  /*1e30*/  DFMA R12, R38, R12, 1 ;  /* 0x3ff00000260c742b */ /* 0x000fd4000000000c */
[----:B------:R-:W-:Y:S02]  /*1e40*/  FSEL R14, R12, R40, !P0 ;  /* 0x000000280c0e7208 */ /* 0x000fe40004000000 */
[----:B------:R-:W-:Y:S02]  /*1e50*/  FSEL R15, R13, R41, !P0 ;  /* 0x000000290d0f7208 */ /* 0x000fe40004000000 */
[----:B------:R-:W-:Y:S02]  /*1e60*/  LOP3.LUT P0, RZ, R42, 0x2, RZ, 0xc0, !PT ;  /* 0x000000022aff7812 */ /* 0x000fe4000780c0ff */
[----:B------:R-:W-:Y:S02]  /*1e70*/  MOV R40, RZ ;  /* 0x000000ff00287202 */ /* 0x000fe40000000f00 */
[----:B------:R-:W-:-:S10]  /*1e80*/  DADD R12, RZ, -R14 ;  /* 0x00000000ff0c7229 */ /* 0x000fd4000000080e */
[----:B------:R-:W-:Y:S02]  /*1e90*/  FSEL R12, R14, R12, !P0 ;  /* 0x0000000c0e0c7208 */ /* 0x000fe40004000000 */
[----:B------:R-:W-:-:S06]  /*1ea0*/  FSEL R13, R15, R13, !P0 ;  /* 0x0000000d0f0d7208 */ /* 0x000fcc0004000000 */
[----:B------:R-:W-:Y:S01]  /*1eb0*/  DFMA R30, R26, R12, R30 ;  /* 0x0000000c1a1e722b */ /* 0x000fe2000000001e */
[----:B------:R-:W-:Y:S10]  /*1ec0*/  @!P4 BRA `(.L_x_32) ;  /* 0x00000000005cc947 */ /* 0x000ff40003800000 */
[----:B------:R-:W-:Y:S01]  /*1ed0*/  UMOV UR32, 0x6dc9c883 ;  /* 0x6dc9c88300207882 */ /* 0x000fe20000000000 */
[----:B------:R-:W-:Y:S01]  /*1ee0*/  UMOV UR33, 0x3fe45f30 ;  /* 0x3fe45f3000217882 */ /* 0x000fe20000000000 */
[C---:B------:R-:W-:Y:S02]  /*1ef0*/  DSETP.GE.AND P0, PT, R34.reuse, 2.14748364800000000000e+09, PT ;  /* 0x41e000002200742a */ /* 0x040fe40003f06000 */
[----:B------:R-:W-:Y:S01]  /*1f00*/  DMUL R40, R34, UR32 ;  /* 0x0000002022287c28 */ /* 0x000fe20008000000 */
[----:B------:R-:W-:Y:S01]  /*1f10*/  UMOV UR32, 0x54442d18 ;  /* 0x54442d1800207882 */ /* 0x000fe20000000000 */
[----:B------:R-:W-:-:S08]  /*1f20*/  UMOV UR33, 0x3ff921fb ;  /* 0x3ff921fb00217882 */ /* 0x000fd00000000000 */
        /* <DEDUP_REMOVED lines=10> */
[----:B------:R-:W-:Y:S01]  /*1fd0*/  IMAD.MOV.U32 R14, RZ, RZ, R34 ;  /* 0x000000ffff0e7224 */ /* 0x000fe200078e0022 */
[----:B------:R-:W-:Y:S01]  /*1fe0*/  MOV R22, 0x2010 ;  /* 0x0000201000167802 */ /* 0x000fe20000000f00 */
[----:B------:R-:W-:-:S07]  /*1ff0*/  IMAD.MOV.U32 R23, RZ, RZ, R35 ;  /* 0x000000ffff177224 */ /* 0x000fce00078e0023 */
[----:B------:R-:W-:Y:S05]  /*2000*/  CALL.REL.NOINC `($_Z9vy_kerneliddddddddjdPjS_S_S_y$__internal_trig_reduction_slowpathd) ;  /* 0x0000006800247944 */ /* 0x000fea0003c00000 */
[----:B------:R-:W-:Y:S01]  /*2010*/  IMAD.MOV.U32 R40, RZ, RZ, R15 ;  /* 0x000000ffff287224 */ /* 0x000fe200078e000f */
[----:B------:R-:W-:Y:S01]  /*2020*/  MOV R37, R13 ;  /* 0x0000000d00257202 */ /* 0x000fe20000000f00 */
[----:B------:R-:W-:-:S07]  /*2030*/  IMAD.MOV.U32 R36, RZ, RZ, R12 ;  /* 0x000000ffff247224 */ /* 0x000fce00078e000c */
.L_x_32:
[----:B------:R-:W-:Y:S05]  /*2040*/  BSYNC.RECONVERGENT B4 ;  /* 0x0000000000047941 */ /* 0x000fea0003800200 */
.L_x_31:
        /* <DEDUP_REMOVED lines=8> */
[----:B------:R-:W-:-:S02]  /*20d0*/  IMAD.MOV.U32 R38, RZ, RZ, 0x20fd8164 ;  /* 0x20fd8164ff267424 */ /* 0x000fc400078e00ff */
[----:B------:R-:W-:Y:S01]  /*20e0*/  IMAD.MOV.U32 R39, RZ, RZ, 0x3da8ff83 ;  /* 0x3da8ff83ff277424 */ /* 0x000fe200078e00ff */
[----:B------:R-:W-:Y:S01]  /*20f0*/  ISETP.NE.U32.AND P0, PT, R34, 0x1, PT ;  /* 0x000000012200780c */ /* 0x000fe20003f05070 */
[----:B------:R-:W-:-:S03]  /*2100*/  DMUL R34, R36, R36 ;  /* 0x0000002424227228 */ /* 0x000fc60000000000 */
[----:B------:R-:W-:Y:S02]  /*2110*/  FSEL R38, R38, -8.06006814911005101289e+34, !P0 ;  /* 0xf9785eba26267808 */ /* 0x000fe40004000000 */
[----:B------:R-:W-:-:S06]  /*2120*/  FSEL R39, -R39, 0.11223486810922622681, !P0 ;  /* 0x3de5db6527277808 */ /* 0x000fcc0004000100 */
[----:B--2---:R-:W-:-:S08]  /*2130*/  DFMA R12, R34, R38, R12 ;  /* 0x00000026220c722b */ /* 0x004fd0000000000c */
[----:B------:R-:W-:-:S08]  /*2140*/  DFMA R12, R34, R12, R14 ;  /* 0x0000000c220c722b */ /* 0x000fd0000000000e */
[----:B---3--:R-:W-:-:S08]  /*2150*/  DFMA R12, R34, R12, R16 ;  /* 0x0000000c220c722b */ /* 0x008fd00000000010 */
[----:B------:R-:W-:-:S08]  /*2160*/  DFMA R12, R34, R12, R18 ;  /* 0x0000000c220c722b */ /* 0x000fd00000000012 */
[----:B----4-:R-:W-:-:S08]  /*2170*/  DFMA R12, R34, R12, R20 ;  /* 0x0000000c220c722b */ /* 0x010fd00000000014 */
[----:B------:R-:W-:Y:S01]  /*2180*/  DFMA R12, R34, R12, R22 ;  /* 0x0000000c220c722b */ /* 0x000fe20000000016 */
[----:B------:R-:W-:Y:S01]  /*2190*/  MOV R23, R24 ;  /* 0x0000001800177202 */ /* 0x000fe20000000f00 */
[----:B------:R-:W-:-:S06]  /*21a0*/  IMAD.MOV.U32 R22, RZ, RZ, R25 ;  /* 0x000000ffff167224 */ /* 0x000fcc00078e0019 */
[----:B------:R-:W-:Y:S02]  /*21b0*/  DFMA R36, R12, R36, R36 ;  /* 0x000000240c24722b */ /* 0x000fe40000000024 */
[----:B------:R-:W-:-:S10]  /*21c0*/  DFMA R12, R34, R12, 1 ;  /* 0x3ff00000220c742b */ /* 0x000fd4000000000c */
[----:B------:R-:W-:Y:S02]  /*21d0*/  FSEL R14, R12, R36, !P0 ;  /* 0x000000240c0e7208 */ /* 0x000fe40004000000 */
[----:B------:R-:W-:Y:S02]  /*21e0*/  FSEL R15, R13, R37, !P0 ;  /* 0x000000250d0f7208 */ /* 0x000fe40004000000 */
[----:B------:R-:W-:-:S04]  /*21f0*/  LOP3.LUT P0, RZ, R40, 0x2, RZ, 0xc0, !PT ;  /* 0x0000000228ff7812 */ /* 0x000fc8000780c0ff */
[----:B------:R-:W-:-:S10]  /*2200*/  DADD R12, RZ, -R14 ;  /* 0x00000000ff0c7229 */ /* 0x000fd4000000080e */
[----:B------:R-:W-:Y:S02]  /*2210*/  FSEL R12, R14, R12, !P0 ;  /* 0x0000000c0e0c7208 */ /* 0x000fe40004000000 */
[----:B------:R-:W-:-:S06]  /*2220*/  FSEL R13, R15, R13, !P0 ;  /* 0x0000000d0f0d7208 */ /* 0x000fcc0004000000 */
[----:B------:R-:W-:-:S11]  /*2230*/  DFMA R32, R26, R12, R32 ;  /* 0x0000000c1a20722b */ /* 0x000fd60000000020 */
.L_x_21:
[----:B------:R-:W-:Y:S05]  /*2240*/  BSYNC.RECONVERGENT B3 ;  /* 0x0000000000037941 */ /* 0x000fea0003800200 */
.L_x_19:
[----:B------:R-:W-:-:S05]  /*2250*/  IMAD.U32 R13, RZ, RZ, UR30 ;  /* 0x0000001eff0d7e24 */ /* 0x000fca000f8e00ff */
[----:B------:R-:W-:-:S13]  /*2260*/  ISETP.GE.U32.AND P0, PT, R11, R13, PT ;  /* 0x0000000d0b00720c */ /* 0x000fda0003f06070 */
[----:B------:R-:W-:Y:S05]  /*2270*/  @!P0 BRA `(.L_x_33) ;  /* 0xffffffe000d48947 */ /* 0x000fea000383ffff */
.L_x_1:
[----:B------:R-:W-:Y:S05]  /*2280*/  BSYNC.RECONVERGENT B0 ;  /* 0x0000000000007941 */ /* 0x000fea0003800200 */
.L_x_0:
[----:B------:R-:W-:Y:S01]  /*2290*/  ISETP.GE.U32.AND P0, PT, R28, R13, PT ;  /* 0x0000000d1c00720c */ /* 0x000fe20003f06070 */
[----:B------:R-:W0:Y:S01]  /*22a0*/  LDCU UR30, c[0x0][0x3c8] ;  /* 0x00007900ff1e77ac */ /* 0x000e220008000800 */
[----:B------:R-:W-:Y:S01]  /*22b0*/  BSSY.RECONVERGENT B0, `(.L_x_34) ;  /* 0x00001d9000007945 */ /* 0x000fe20003800200 */
[----:B------:R-:W-:Y:S01]  /*22c0*/  IMAD.MOV.U32 R11, RZ, RZ, RZ ;  /* 0x000000ffff0b7224 */ /* 0x000fe200078e00ff */
[----:B------:R-:W1:Y:S01]  /*22d0*/  LDCU.64 UR24, c[0x0][0x3d0] ;  /* 0x00007a00ff1877ac */ /* 0x000e620008000a00 */
[----:B------:R-:W2:Y:S01]  /*22e0*/  LDCU.64 UR26, c[0x4][0x48] ;  /* 0x01000900ff1a77ac */ /* 0x000ea20008000a00 */
[----:B------:R-:W3:Y:S07]  /*22f0*/  LDCU.64 UR28, c[0x0][0x3f8] ;  /* 0x00007f00ff1c77ac */ /* 0x000eee0008000a00 */
[----:B------:R-:W-:Y:S05]  /*2300*/  @P0 BRA `(.L_x_35) ;  /* 0x0000001c004c0947 */ /* 0x000fea0003800000 */
[----:B------:R-:W4:Y:S01]  /*2310*/  LDCU.64 UR32, c[0x0][0x3a0] ;  /* 0x00007400ff2077ac */ /* 0x000f220008000a00 */
[----:B------:R-:W-:Y:S01]  /*2320*/  IMAD.MOV.U32 R22, RZ, RZ, R24 ;  /* 0x000000ffff167224 */ /* 0x000fe200078e0018 */
[----:B------:R-:W-:Y:S01]  /*2330*/  MOV R23, R25 ;  /* 0x0000001900177202 */ /* 0x000fe20000000f00 */
[----:B------:R-:W-:Y:S01]  /*2340*/  IMAD.MOV.U32 R11, RZ, RZ, RZ ;  /* 0x000000ffff0b7224 */ /* 0x000fe200078e00ff */
[----:B------:R-:W5:Y:S01]  /*2350*/  LDCU.64 UR34, c[0x0][0x398] ;  /* 0x00007300ff2277ac */ /* 0x000f620008000a00 */
[----:B------:R-:W-:Y:S02]  /*2360*/  IMAD.MOV.U32 R27, RZ, RZ, R28 ;  /* 0x000000ffff1b7224 */ /* 0x000fe400078e001c */
[----:B----4-:R-:W-:Y:S02]  /*2370*/  IMAD.U32 R34, RZ, RZ, UR32 ;  /* 0x00000020ff227e24 */ /* 0x010fe4000f8e00ff */
[----:B------:R-:W-:Y:S01]  /*2380*/  IMAD.U32 R35, RZ, RZ, UR33 ;  /* 0x00000021ff237e24 */ /* 0x000fe2000f8e00ff */
[----:B-----5:R-:W-:Y:S01]  /*2390*/  MOV R32, UR34 ;  /* 0x0000002200207c02 */ /* 0x020fe20008000f00 */
[----:B------:R-:W-:-:S07]  /*23a0*/  IMAD.U32 R33, RZ, RZ, UR35 ;  /* 0x00000023ff217e24 */ /* 0x000fce000f8e00ff */
.L_x_67:
[----:B------:R-:W-:Y:S01]  /*23b0*/  UMOV UR32, 0x7cd9f2e0 ;  /* 0x7cd9f2e000207882 */ /* 0x000fe20000000000 */
[----:B------:R-:W-:Y:S01]  /*23c0*/  UMOV UR33, 0x3fdedf04 ;  /* 0x3fdedf0400217882 */ /* 0x000fe20000000000 */
[----:B------:R-:W-:Y:S01]  /*23d0*/  IMAD.MOV.U32 R14, RZ, RZ, -0x646f3b07 ;  /* 0x9b90c4f9ff0e7424 */ /* 0x000fe200078e00ff */
        /* <DEDUP_REMOVED lines=16> */
[----:B------:R-:W4:Y:S01]  /*24e0*/  MUFU.RCP64H R17, R45 ;  /* 0x0000002d00117308 */ /* 0x000f220000001800 */
[----:B------:R-:W-:Y:S01]  /*24f0*/  IMAD.MOV.U32 R16, RZ, RZ, 0x1 ;  /* 0x00000001ff107424 */ /* 0x000fe200078e00ff */
[----:B------:R-:W-:Y:S01]  /*2500*/  DMUL R20, R12, R14 ;  /* 0x0000000e0c147228 */ /* 0x000fe20000000000 */
[----:B------:R-:W-:Y:S09]  /*2510*/  BSSY.RECONVERGENT B3, `(.L_x_38) ;  /* 0x0000013000037945 */ /* 0x000ff20003800200 */
[----:B------:R-:W-:Y:S01]  /*2520*/  FSETP.GEU.AND P1, PT, |R21|, 6.5827683646048100446e-37, PT ;  /* 0x036000001500780b */ /* 0x000fe20003f2e200 */
[----:B----4-:R-:W-:-:S08]  /*2530*/  DFMA R18, -R44, R16, 1 ;  /* 0x3ff000002c12742b */ /* 0x010fd00000000110 */
        /* <DEDUP_REMOVED lines=15> */
[----:B0123--:R-:W-:Y:S05]  /*2630*/  CALL.REL.NOINC `($__internal_0_$__cuda_sm20_div_rn_f64_full) ;  /* 0x0000005800687944 */ /* 0x00ffea0003c00000 */
.L_x_39:
[----:B0123--:R-:W-:Y:S05]  /*2640*/  BSYNC.RECONVERGENT B3 ;  /* 0x0000000000037941 */ /* 0x00ffea0003800200 */
.L_x_38:
        /* <DEDUP_REMOVED lines=27> */
.L_x_41:
[----:B------:R-:W-:Y:S05]  /*2800*/  BSYNC.RECONVERGENT B3 ;  /* 0x0000000000037941 */ /* 0x000fea0003800200 */
.L_x_40:
[----:B------:R-:W-:Y:S01]  /*2810*/  UMOV UR32, 0x7cd9f2e0 ;  /* 0x7cd9f2e000207882 */ /* 0x000fe20000000000 */
[----:B------:R-:W-:Y:S02]  /*2820*/  UMOV UR33, 0x3fdedf04 ;  /* 0x3fdedf0400217882 */ /* 0x000fe40000000000 */
[----:B------:R-:W-:Y:S01]  /*2830*/  DADD R34, R34, -UR32 ;  /* 0x8000002022227e29 */ /* 0x000fe20008000000 */
[----:B------:R-:W-:Y:S10]  /*2840*/  BRA `(.L_x_42) ;  /* 0x0000000000e07947 */ /* 0x000ff40003800000 */
.L_x_37:
[----:B------:R-:W-:Y:S01]  /*2850*/  IMAD.MOV.U32 R18, RZ, RZ, 0x55555557 ;  /* 0x55555557ff127424 */ /* 0x000fe200078e00ff */
[----:B------:R-:W-:-:S06]  /*2860*/  MOV R19, 0x3fd55555 ;  /* 0x3fd5555500137802 */ /* 0x000fcc0000000f00 */
[----:B------:R-:W-:-:S14]  /*2870*/  DSETP.GEU.AND P0, PT, R24, R18, PT ;  /* 0x000000121800722a */ /* 0x000fdc0003f0e000 */
        /* <DEDUP_REMOVED lines=22> */
[----:B0123--:R-:W-:Y:S05]  /*29e0*/  CALL.REL.NOINC `($__internal_0_$__cuda_sm20_div_rn_f64_full) ;  /* 0x00000054007c7944 */ /* 0x00ffea0003c00000 */
.L_x_44:
[----:B0123--:R-:W-:Y:S05]  /*29f0*/  BSYNC.RECONVERGENT B3 ;  /* 0x0000000000037941 */ /* 0x00ffea0003800200 */
.L_x_43:
        /* <DEDUP_REMOVED lines=23> */
[----:B------:R-:W-:Y:S01]  /*2b70*/  IMAD.MOV.U32 R34, RZ, RZ, R12 ;  /* 0x000000ffff227224 */ /* 0x000fe200078e000c */
[----:B------:R-:W-:-:S07]  /*2b80*/  MOV R35, R13 ;  /* 0x0000000d00237202 */ /* 0x000fce0000000f00 */
.L_x_46:
[----:B------:R-:W-:Y:S05]  /*2b90*/  BSYNC.RECONVERGENT B3 ;  /* 0x0000000000037941 */ /* 0x000fea0003800200 */
.L_x_45:
[----:B------:R-:W-:Y:S01]  /*2ba0*/  UMOV UR32, 0x4590331d ;  /* 0x4590331d00207882 */ /* 0x000fe20000000000 */
[----:B------:R-:W-:Y:S02]  /*2bb0*/  UMOV UR33, 0x3fe279a7 ;  /* 0x3fe279a700217882 */ /* 0x000fe40000000000 */
[----:B------:R-:W-:-:S11]  /*2bc0*/  DADD R34, R34, UR32 ;  /* 0x0000002022227e29 */ /* 0x000fd60008000000 */
.L_x_42:
[----:B0123--:R-:W-:Y:S05]  /*2bd0*/  BSYNC.RECONVERGENT B2 ;  /* 0x0000000000027941 */ /* 0x00ffea0003800200 */
.L_x_36:
[----:B------:R-:W-:Y:S01]  /*2be0*/  UMOV UR32, 0xc428e3c4 ;  /* 0xc428e3c400207882 */ /* 0x000fe20000000000 */
[----:B------:R-:W-:Y:S01]  /*2bf0*/  UMOV UR33, 0x3fe04f3b ;  /* 0x3fe04f3b00217882 */ /* 0x000fe20000000000 */
[----:B------:R-:W-:Y:S01]  /*2c00*/  IMAD.MOV.U32 R14, RZ, RZ, 0x0 ;  /* 0x00000000ff0e7424 */ /* 0x000fe200078e00ff */
        /* <DEDUP_REMOVED lines=17> */
[----:B------:R-:W-:Y:S01]  /*2d20*/  VIADD R15, R31, 0xfff00000 ;  /* 0xfff000001f0f7836 */ /* 0x000fe20000000000 */
[----:B------:R-:W-:-:S05]  /*2d30*/  MOV R14, R30 ;  /* 0x0000001e000e7202 */ /* 0x000fca0000000f00 */
[----:B------:R-:W-:-:S08]  /*2d40*/  DFMA R24, R16, -R16, R18 ;  /* 0x800000101018722b */ /* 0x000fd00000000012 */
[----:B------:R-:W-:Y:S01]  /*2d50*/  DFMA R12, R24, R14, R16 ;  /* 0x0000000e180c722b */ /* 0x000fe20000000010 */
[----:B------:R-:W-:Y:S10]  /*2d60*/  @!P0 BRA `(.L_x_48) ;  /* 0x0000000000188947 */ /* 0x000ff40003800000 */
[----:B------:R-:W-:Y:S01]  /*2d70*/  IMAD.MOV.U32 R38, RZ, RZ, R18 ;  /* 0x000000ffff267224 */ /* 0x000fe200078e0012 */
[----:B------:R-:W-:Y:S01]  /*2d80*/  MOV R14, 0x2dd0 ;  /* 0x00002dd0000e7802 */ /* 0x000fe20000000f00 */
[----:B------:R-:W-:Y:S02]  /*2d90*/  IMAD.MOV.U32 R12, RZ, RZ, R30 ;  /* 0x000000ffff0c7224 */ /* 0x000fe400078e001e */
[----:B------:R-:W-:Y:S02]  /*2da0*/  IMAD.MOV.U32 R18, RZ, RZ, R24 ;  /* 0x000000ffff127224 */ /* 0x000fe400078e0018 */
[----:B------:R-:W-:-:S07]  /*2db0*/  IMAD.MOV.U32 R13, RZ, RZ, R25 ;  /* 0x000000ffff0d7224 */ /* 0x000fce00078e0019 */
[----:B------:R-:W-:Y:S05]  /*2dc0*/  CALL.REL.NOINC `($__internal_1_$__cuda_sm20_dsqrt_rn_f64_mediumpath_v1) ;  /* 0x0000005800087944 */ /* 0x000fea0003c00000 */
.L_x_48:
[----:B------:R-:W-:Y:S05]  /*2dd0*/  BSYNC.RECONVERGENT B2 ;  /* 0x0000000000027941 */ /* 0x000fea0003800200 */
.L_x_47:
[----:B------:R-:W-:Y:S01]  /*2de0*/  UMOV UR32, 0xa7e15da5 ;  /* 0xa7e15da500207882 */ /* 0x000fe20000000000 */
[----:B------:R-:W-:Y:S01]  /*2df0*/  UMOV UR33, 0x3fd793c8 ;  /* 0x3fd793c800217882 */ /* 0x000fe20000000000 */
[----:B------:R-:W-:Y:S01]  /*2e00*/  IMAD.MOV.U32 R16, RZ, RZ, 0x0 ;  /* 0x00000000ff107424 */ /* 0x000fe200078e00ff */
[----:B------:R-:W-:Y:S01]  /*2e10*/  DADD R14, R34, UR32 ;  /* 0x00000020220e7e29 */ /* 0x000fe20008000000 */
[----:B------:R-:W-:Y:S01]  /*2e20*/  UMOV UR32, 0x8a86158c ;  /* 0x8a86158c00207882 */ /* 0x000fe20000000000 */
[----:B------:R-:W-:Y:S01]  /*2e30*/  UMOV UR33, 0x3fedd0d1 ;  /* 0x3fedd0d100217882 */ /* 0x000fe20000000000 */
[----:B------:R-:W-:Y:S01]  /*2e40*/  IMAD.MOV.U32 R17, RZ, RZ, 0x3fd80000 ;  /* 0x3fd80000ff117424 */ /* 0x000fe200078e00ff */
        /* <DEDUP_REMOVED lines=8> */
[----:B------:R-:W-:-:S04]  /*2ed0*/  IADD3 R20, PT, PT, R19, -0x3500000, RZ ;  /* 0xfcb0000013147810 */ /* 0x000fc80007ffe0ff */
[----:B------:R-:W-:Y:S02]  /*2ee0*/  ISETP.GE.U32.AND P0, PT, R20, 0x7ca00000, PT ;  /* 0x7ca000001400780c */ /* 0x000fe40003f06070 */
        /* <DEDUP_REMOVED lines=17> */
.L_x_50:
[----:B------:R-:W-:Y:S05]  /*3000*/  BSYNC.RECONVERGENT B2 ;  /* 0x0000000000027941 */ /* 0x000fea0003800200 */
.L_x_49:
[----:B------:R-:W-:Y:S01]  /*3010*/  DMUL R18, R34, R34 ;  /* 0x0000002222127228 */ /* 0x000fe20000000000 */
[----:B------:R-:W-:Y:S01]  /*3020*/  MOV R36, 0x0 ;  /* 0x0000000000247802 */ /* 0x000fe20000000f00 */
[----:B------:R-:W-:Y:S01]  /*3030*/  IMAD.MOV.U32 R37, RZ, RZ, 0x3fd80000 ;  /* 0x3fd80000ff257424 */ /* 0x000fe200078e00ff */
[----:B------:R-:W-:Y:S01]  /*3040*/  UMOV UR32, 0x99695913 ;  /* 0x9969591300207882 */ /* 0x000fe20000000000 */
        /* <DEDUP_REMOVED lines=27> */
.L_x_52:
[----:B------:R-:W-:Y:S05]  /*3200*/  BSYNC.RECONVERGENT B2 ;  /* 0x0000000000027941 */ /* 0x000fea0003800200 */
.L_x_51:
        /* <DEDUP_REMOVED lines=23> */
.L_x_54:
        /* <DEDUP_REMOVED lines=16> */
.L_x_58:
        /* <DEDUP_REMOVED lines=13> */
.L_x_60:
[----:B------:R-:W-:Y:S05]  /*3550*/  BSYNC.RECONVERGENT B2 ;  /* 0x0000000000027941 */ /* 0x000fea0003800200 */
.L_x_59:
        /* <DEDUP_REMOVED lines=42> */
.L_x_57:
[----:B------:R-:W-:Y:S05]  /*3800*/  BSYNC.RECONVERGENT B1 ;  /* 0x0000000000017941 */ /* 0x000fea0003800200 */
.L_x_56:
        /* <DEDUP_REMOVED lines=36> */
.L_x_64:
[----:B------:R-:W-:Y:S05]  /*3a50*/  BSYNC.RECONVERGENT B5 ;  /* 0x0000000000057941 */ /* 0x000fea0003800200 */
.L_x_63:
[----:B------:R-:W-:-:S07]  /*3a60*/  IADD3 R26, PT, PT, R26, 0x1, RZ ;  /* 0x000000011a1a7810 */ /* 0x000fce0007ffe0ff */
.L_x_62:
[----:B------:R-:W-:Y:S05]  /*3a70*/  BSYNC.RECONVERGENT B4 ;  /* 0x0000000000047941 */ /* 0x000fea0003800200 */
.L_x_61:
        /* <DEDUP_REMOVED lines=56> */
.L_x_66:
[----:B------:R-:W-:Y:S05]  /*3e00*/  BSYNC.RECONVERGENT B4 ;  /* 0x0000000000047941 */ /* 0x000fea0003800200 */
.L_x_65:
        /* <DEDUP_REMOVED lines=9> */
[----:B------:R-:W-:-:S02]  /*3ea0*/  DMUL R40, R38, R38 ;  /* 0x0000002626287228 */ /* 0x000fc40000000000 */
[----:B------:R-:W-:Y:S01]  /*3eb0*/  ISETP.NE.U32.AND P0, PT, R36, 0x1, PT ;  /* 0x000000012400780c */ /* 0x000fe20003f05070 */
[----:B------:R-:W-:-:S03]  /*3ec0*/  IMAD.MOV.U32 R36, RZ, RZ, 0x20fd8164 ;  /* 0x20fd8164ff247424 */ /* 0x000fc600078e00ff */
[----:B------:R-:W-:Y:S02]  /*3ed0*/  FSEL R37, -R37, 0.11223486810922622681, !P0 ;  /* 0x3de5db6525257808 */ /* 0x000fe40004000100 */
[----:B------:R-:W-:-:S06]  /*3ee0*/  FSEL R36, R36, -8.06006814911005101289e+34, !P0 ;  /* 0xf9785eba24247808 */ /* 0x000fcc0004000000 */
        /* <DEDUP_REMOVED lines=17> */
.L_x_55:
[----:B------:R-:W-:Y:S05]  /*4000*/  BSYNC.RECONVERGENT B3 ;  /* 0x0000000000037941 */ /* 0x000fea0003800200 */
.L_x_53:
[----:B------:R-:W-:-:S05]  /*4010*/  IMAD.U32 R13, RZ, RZ, UR30 ;  /* 0x0000001eff0d7e24 */ /* 0x000fca000f8e00ff */
[----:B------:R-:W-:-:S13]  /*4020*/  ISETP.GE.U32.AND P0, PT, R27, R13, PT ;  /* 0x0000000d1b00720c */ /* 0x000fda0003f06070 */
[----:B------:R-:W-:Y:S05]  /*4030*/  @!P0 BRA `(.L_x_67) ;  /* 0xffffffe000dc8947 */ /* 0x000fea000383ffff */
.L_x_35:
[----:B0123--:R-:W-:Y:S05]  /*4040*/  BSYNC.RECONVERGENT B0 ;  /* 0x0000000000007941 */ /* 0x00ffea0003800200 */
.L_x_34:
        /* <DEDUP_REMOVED lines=9> */
[----:B------:R-:W-:Y:S01]  /*40e0*/  DMUL R30, RZ, +INF ;  /* 0x7ff00000ff1e7828 */ /* 0x000fe20000000000 */
[----:B------:R-:W-:Y:S01]  /*40f0*/  IMAD.MOV.U32 R22, RZ, RZ, R24 ;  /* 0x000000ffff167224 */ /* 0x000fe200078e0018 */
[----:B------:R-:W-:Y:S01]  /*4100*/  MOV R23, R25 ;  /* 0x0000001900177202 */ /* 0x000fe20000000f00 */
[----:B------:R-:W5:Y:S01]  /*4110*/  LDCU.64 UR34, c[0x0][0x3a8] ;  /* 0x00007500ff2277ac */ /* 0x000f620008000a00 */
[----:B------:R-:W-:Y:S02]  /*4120*/  IMAD.MOV.U32 R26, RZ, RZ, RZ ;  /* 0x000000ffff1a7224 */ /* 0x000fe400078e00ff */
[----:B------:R-:W-:Y:S02]  /*4130*/  IMAD.MOV.U32 R27, RZ, RZ, R28 ;  /* 0x000000ffff1b7224 */ /* 0x000fe400078e001c */
[----:B----4-:R-:W-:Y:S02]  /*4140*/  IMAD.U32 R36, RZ, RZ, UR32 ;  /* 0x00000020ff247e24 */ /* 0x010fe4000f8e00ff */
[----:B------:R-:W-:Y:S01]  /*4150*/  IMAD.U32 R37, RZ, RZ, UR33 ;  /* 0x00000021ff257e24 */ /* 0x000fe2000f8e00ff */
[----:B-----5:R-:W-:Y:S01]  /*4160*/  MOV R34, UR34 ;  /* 0x0000002200227c02 */ /* 0x020fe20008000f00 */
[----:B------:R-:W-:-:S07]  /*4170*/  IMAD.U32 R35, RZ, RZ, UR35 ;  /* 0x00000023ff237e24 */ /* 0x000fce000f8e00ff */
.L_x_101:
        /* <DEDUP_REMOVED lines=38> */
[----:B0123--:R-:W-:Y:S05]  /*43e0*/  CALL.REL.NOINC `($__internal_0_$__cuda_sm20_div_rn_f64_full) ;  /* 0x0000003800fc7944 */ /* 0x00ffea0003c00000 */
.L_x_73:
[----:B0123--:R-:W-:Y:S05]  /*43f0*/  BSYNC.RECONVERGENT B3 ;  /* 0x0000000000037941 */ /* 0x00ffea0003800200 */
.L_x_72:
        /* <DEDUP_REMOVED lines=27> */
.L_x_75:
[----:B------:R-:W-:Y:S05]  /*45b0*/  BSYNC.RECONVERGENT B3 ;  /* 0x0000000000037941 */ /* 0x000fea0003800200 */
.L_x_74:
[----:B------:R-:W-:Y:S01]  /*45c0*/  UMOV UR32, 0x7cd9f2e0 ;  /* 0x7cd9f2e000207882 */ /* 0x000fe20000000000 */
[----:B------:R-:W-:Y:S02]  /*45d0*/  UMOV UR33, 0x3fdedf04 ;  /* 0x3fdedf0400217882 */ /* 0x000fe40000000000 */
[----:B------:R-:W-:Y:S01]  /*45e0*/  DADD R36, R36, -UR32 ;  /* 0x8000002024247e29 */ /* 0x000fe20008000000 */
[----:B------:R-:W-:Y:S10]  /*45f0*/  BRA `(.L_x_76) ;  /* 0x0000000000d87947 */ /* 0x000ff40003800000 */
.L_x_71:
[----:B------:R-:W-:Y:S02]  /*4600*/  IMAD.MOV.U32 R14, RZ, RZ, 0x55555557 ;  /* 0x55555557ff0e7424 */ /* 0x000fe400078e00ff */
[----:B------:R-:W-:-:S06]  /*4610*/  IMAD.MOV.U32 R15, RZ, RZ, 0x3fd55555 ;  /* 0x3fd55555ff0f7424 */ /* 0x000fcc00078e00ff */
[----:B------:R-:W-:-:S14]  /*4620*/  DSETP.GEU.AND P0, PT, R24, R14, PT ;  /* 0x0000000e1800722a */ /* 0x000fdc0003f0e000 */
[----:B------:R-:W-:Y:S05]  /*4630*/  @P0 BRA `(.L_x_76) ;  /* 0x0000000000c80947 */ /* 0x000fea0003800000 */
[----:B------:R-:W4:Y:S01]  /*4640*/  MUFU.RCP64H R17, R25 ;  /* 0x0000001900117308 */ /* 0x000f220000001800 */
[----:B------:R-:W-:Y:S01]  /*4650*/  IMAD.MOV.U32 R16, RZ, RZ, 0x1 ;  /* 0x00000001ff107424 */ /* 0x000fe200078e00ff */
[----:B------:R-:W-:Y:S05]  /*4660*/  BSSY.RECONVERGENT B3, `(.L_x_77) ;  /* 0x0000012000037945 */ /* 0x000fea0003800200 */
[----:B----4-:R-:W-:-:S08]  /*4670*/  DFMA R18, -R24, R16, 1 ;  /* 0x3ff000001812742b */ /* 0x010fd00000000110 */
[----:B------:R-:W-:-:S08]  /*4680*/  DFMA R18, R18, R18, R18 ;  /* 0x000000121212722b */ /* 0x000fd00000000012 */
[----:B------:R-:W-:Y:S02]  /*4690*/  DFMA R18, R16, R18, R16 ;  /* 0x000000121012722b */ /* 0x000fe40000000010 */
[----:B------:R-:W-:-:S06]  /*46a0*/  DMUL R16, R12, R14 ;  /* 0x0000000e0c107228 */ /* 0x000fcc0000000000 */
        /* <DEDUP_REMOVED lines=13> */
.L_x_78:
[----:B0123--:R-:W-:Y:S05]  /*4780*/  BSYNC.RECONVERGENT B3 ;  /* 0x0000000000037941 */ /* 0x00ffea0003800200 */
.L_x_77:
        /* <DEDUP_REMOVED lines=25> */
.L_x_80:
[----:B------:R-:W-:Y:S05]  /*4920*/  BSYNC.RECONVERGENT B3 ;  /* 0x0000000000037941 */ /* 0x000fea0003800200 */
.L_x_79:
[----:B------:R-:W-:Y:S01]  /*4930*/  UMOV UR32, 0x4590331d ;  /* 0x4590331d00207882 */ /* 0x000fe20000000000 */
[----:B------:R-:W-:Y:S02]  /*4940*/  UMOV UR33, 0x3fe279a7 ;  /* 0x3fe279a700217882 */ /* 0x000fe40000000000 */
[----:B------:R-:W-:-:S11]  /*4950*/  DADD R36, R36, UR32 ;  /* 0x0000002024247e29 */ /* 0x000fd60008000000 */
.L_x_76:
[----:B0123--:R-:W-:Y:S05]  /*4960*/  BSYNC.RECONVERGENT B2 ;  /* 0x0000000000027941 */ /* 0x00ffea0003800200 */
.L_x_70:
        /* <DEDUP_REMOVED lines=31> */
.L_x_82:
[----:B------:R-:W-:Y:S05]  /*4b60*/  BSYNC.RECONVERGENT B2 ;  /* 0x0000000000027941 */ /* 0x000fea0003800200 */
.L_x_81:
        /* <DEDUP_REMOVED lines=34> */
.L_x_84:
[----:B------:R-:W-:Y:S05]  /*4d90*/  BSYNC.RECONVERGENT B2 ;  /* 0x0000000000027941 */ /* 0x000fea0003800200 */
.L_x_83:
        /* <DEDUP_REMOVED lines=10> */
[----:B------:R-:W-:-:S03]  /*4e40*/  IADD3 R20, PT, PT, R19, -0x3500000, RZ ;  /* 0xfcb0000013147810 */ /* 0x000fc60007ffe0ff */
        /* <DEDUP_REMOVED lines=20> */
.L_x_86:
[----:B------:R-:W-:Y:S05]  /*4f90*/  BSYNC.RECONVERGENT B2 ;  /* 0x0000000000027941 */ /* 0x000fea0003800200 */
.L_x_85:
        /* <DEDUP_REMOVED lines=12> */
[----:B------:R-:W1:Y:S01]  /*5060*/  LDCU.64 UR32, c[0x0][0x3b0] ;  /* 0x00007600ff2077ac */ /* 0x000e620008000a00 */
[----:B------:R-:W-:Y:S02]  /*5070*/  IMAD.IADD R27, R10, 0x1, R27 ;  /* 0x000000010a1b7824 */ /* 0x000fe400078e021b */
[----:B------:R-:W-:Y:S02]  /*5080*/  IMAD.MOV.U32 R25, RZ, RZ, R23 ;  /* 0x000000ffff197224 */ /* 0x000fe400078e0017 */
[----:B------:R-:W-:-:S07]  /*5090*/  IMAD.MOV.U32 R24, RZ, RZ, R22 ;  /* 0x000000ffff187224 */ /* 0x000fce00078e0016 */
[----:B------:R-:W-:Y:S01]  /*50a0*/  @!P0 IADD3 R12, PT, PT, R26, RZ, RZ ;  /* 0x000000ff1a0c8210 */ /* 0x000fe20007ffe0ff */
[----:B0-----:R-:W-:Y:S01]  /*50b0*/  IMAD.U32 R34, RZ, RZ, UR34 ;  /* 0x00000022ff227e24 */ /* 0x001fe2000f8e00ff */
[----:B------:R-:W-:-:S03]  /*50c0*/  MOV R35, UR35 ;  /* 0x0000002300237c02 */ /* 0x000fc60008000f00 */
[----:B------:R-:W-:Y:S02]  /*50d0*/  IMAD.MOV.U32 R26, RZ, RZ, R12 ;  /* 0x000000ffff1a7224 */ /* 0x000fe400078e000c */
[----:B-1----:R-:W-:Y:S02]  /*50e0*/  IMAD.U32 R36, RZ, RZ, UR32 ;  /* 0x00000020ff247e24 */ /* 0x002fe4000f8e00ff */
[----:B------:R-:W-:Y:S01]  /*50f0*/  IMAD.U32 R37, RZ, RZ, UR33 ;  /* 0x00000021ff257e24 */ /* 0x000fe2000f8e00ff */
[----:B------:R-:W-:Y:S06]  /*5100*/  BRA `(.L_x_89) ;  /* 0x0000000c00287947 */ /* 0x000fec0003800000 */
.L_x_88:
        /* <DEDUP_REMOVED lines=9> */
[----:B------:R-:W-:Y:S01]  /*51a0*/  @!P0 IMAD.MOV.U32 R25, RZ, RZ, 0x3 ;  /* 0x00000003ff198424 */ /* 0x000fe200078e00ff */
[----:B------:R-:W-:Y:S01]  /*51b0*/  @P0 IADD3 R25, PT, PT, R23, 0x1, RZ ;  /* 0x0000000117190810 */ /* 0x000fe20007ffe0ff */
[--C-:B------:R-:W-:Y:S02]  /*51c0*/  @!P0 IMAD.MOV.U32 R24, RZ, RZ, R22.reuse ;  /* 0x000000ffff188224 */ /* 0x100fe400078e0016 */
[----:B------:R-:W-:Y:S02]  /*51d0*/  @!P0 IMAD.MOV.U32 R16, RZ, RZ, R5 ;  /* 0x000000ffff108224 */ /* 0x000fe400078e0005 */
[----:B------:R-:W-:Y:S02]  /*51e0*/  @P0 IMAD.MOV.U32 R24, RZ, RZ, R22 ;  /* 0x000000ffff180224 */ /* 0x000fe400078e0016 */
[----:B------:R-:W-:Y:S01]  /*51f0*/  @P0 IMAD.MOV.U32 R16, RZ, RZ, R4 ;  /* 0x000000ffff100224 */ /* 0x000fe200078e0004 */
[----:B------:R-:W-:Y:S06]  /*5200*/  BRA `(.L_x_91) ;  /* 0x0000000000e07947 */ /* 0x000fec0003800000 */
.L_x_92:
[----:B------:R-:W-:Y:S01]  /*5210*/  VIADD R8, R8, 0x1 ;  /* 0x0000000108087836 */ /* 0x000fe20000000000 */
[----:B------:R-:W-:Y:S03]  /*5220*/  BSSY.RECONVERGENT B2, `(.L_x_93) ;  /* 0x000000c000027945 */ /* 0x000fe60003800200 */
[C---:B------:R-:W-:Y:S01]  /*5230*/  IMAD.WIDE.U32 R4, R8.reuse, -0x2daee0ad, RZ ;  /* 0xd2511f5308047825 */ /* 0x040fe200078e00ff */
[----:B------:R-:W-:-:S13]  /*5240*/  ISETP.NE.AND P0, PT, R8, RZ, PT ;  /* 0x000000ff0800720c */ /* 0x000fda0003f05270 */
[----:B------:R-:W-:Y:S05]  /*5250*/  @P0 BRA `(.L_x_94) ;  /* 0x0000000000200947 */ /* 0x000fea0003800000 */
[----:B------:R-:W-:-:S05]  /*5260*/  VIADD R7, R7, 0x1 ;  /* 0x0000000107077836 */ /* 0x000fca0000000000 */
[----:B------:R-:W-:-:S13]  /*5270*/  ISETP.NE.AND P0, PT, R7, RZ, PT ;  /* 0x000000ff0700720c */ /* 0x000fda0003f05270 */
[----:B------:R-:W-:Y:S01]  /*5280*/  @!P0 IADD3 R2, PT, PT, R2, 0x1, RZ ;  /* 0x0000000102028810 */ /* 0x000fe20007ffe0ff */
[----:B------:R-:W-:Y:S02]  /*5290*/  @!P0 VIADD R6, R3, 0x1 ;  /* 0x0000000103068836 */ /* 0x000fe40000000000 */
[----:B------:R-:W-:Y:S01]  /*52a0*/  @!P0 IMAD.MOV.U32 R7, RZ, RZ, RZ ;  /* 0x000000ffff078224 */ /* 0x000fe200078e00ff */
[----:B------:R-:W-:-:S13]  /*52b0*/  ISETP.NE.AND P1, PT, R2, RZ, !P0 ;  /* 0x000000ff0200720c */ /* 0x000fda0004725270 */
[----:B------:R-:W-:-:S04]  /*52c0*/  @P1 IMAD.MOV R6, RZ, RZ, R3 ;  /* 0x000000ffff061224 */ /* 0x000fc800078e0203 */
[----:B------:R-:W-:-:S07]  /*52d0*/  @!P0 IMAD.MOV.U32 R3, RZ, RZ, R6 ;  /* 0x000000ffff038224 */ /* 0x000fce00078e0006 */
.L_x_94:
[----:B------:R-:W-:Y:S05]  /*52e0*/  BSYNC.RECONVERGENT B2 ;  /* 0x0000000000027941 */ /* 0x000fea0003800200 */
.L_x_93:
        /* <DEDUP_REMOVED lines=37> */
[----:B------:R-:W-:Y:S02]  /*5540*/  LOP3.LUT R4, R4, UR4, R15, 0x96, !PT ;  /* 0x0000000404047c12 */ /* 0x000fe4000f8e960f */
[----:B------:R-:W-:Y:S01]  /*5550*/  MOV R6, R14 ;  /* 0x0000000e00067202 */ /* 0x000fe20000000f00 */
[----:B------:R-:W-:Y:S01]  /*5560*/  IMAD.MOV.U32 R16, RZ, RZ, R22 ;  /* 0x000000ffff107224 */ /* 0x000fe200078e0016 */
[----:B------:R-:W-:Y:S01]  /*5570*/  LOP3.LUT R5, R12, UR5, R25, 0x96, !PT ;  /* 0x000000050c057c12 */ /* 0x000fe2000f8e9619 */
[----:B------:R-:W-:-:S07]  /*5580*/  IMAD.MOV.U32 R25, RZ, RZ, RZ ;  /* 0x000000ffff197224 */ /* 0x000fce00078e00ff */
.L_x_91:
[----:B------:R-:W-:Y:S05]  /*5590*/  BSYNC.RECONVERGENT B1 ;  /* 0x0000000000017941 */ /* 0x000fea0003800200 */
.L_x_90:
[----:B------:R-:W0:Y:S01]  /*55a0*/  I2F.F64.U32 R12, R16 ;  /* 0x00000010000c7312 */ /* 0x000e220000201800 */
[----:B------:R-:W-:Y:S01]  /*55b0*/  IMAD.MOV.U32 R14, RZ, RZ, 0x0 ;  /* 0x00000000ff0e7424 */ /* 0x000fe200078e00ff */
[----:B------:R-:W-:Y:S01]  /*55c0*/  UMOV UR32, 0x54442d18 ;  /* 0x54442d1800207882 */ /* 0x000fe20000000000 */
[----:B------:R-:W-:Y:S01]  /*55d0*/  IMAD.MOV.U32 R15, RZ, RZ, 0x3df00000 ;  /* 0x3df00000ff0f7424 */ /* 0x000fe200078e00ff */
[----:B------:R-:W-:Y:S01]  /*55e0*/  UMOV UR33, 0x401921fb ;  /* 0x401921fb00217882 */ /* 0x000fe20000000000 */
[----:B------:R-:W-:Y:S01]  /*55f0*/  BSSY.RECONVERGENT B4, `(.L_x_95) ;  /* 0x0000022000047945 */ /* 0x000fe20003800200 */
[----:B------:R-:W-:Y:S01]  /*5600*/  MOV R46, 0x1 ;  /* 0x00000001002e7802 */ /* 0x000fe20000000f00 */
[----:B------:R-:W-:Y:S02]  /*5610*/  IMAD.MOV.U32 R44, RZ, RZ, R30 ;  /* 0x000000ffff2c7224 */ /* 0x000fe400078e001e */
[----:B------:R-:W-:Y:S01]  /*5620*/  IMAD.MOV.U32 R45, RZ, RZ, R31 ;  /* 0x000000ffff2d7224 */ /* 0x000fe200078e001f */
        /* <DEDUP_REMOVED lines=25> */
[----:B------:R-:W-:Y:S01]  /*57c0*/  MOV R46, R15 ;  /* 0x0000000f002e7202 */ /* 0x000fe20000000f00 */
[----:B------:R-:W-:Y:S02]  /*57d0*/  IMAD.MOV.U32 R44, RZ, RZ, R12 ;  /* 0x000000ffff2c7224 */ /* 0x000fe400078e000c */
[----:B------:R-:W-:-:S07]  /*57e0*/  IMAD.MOV.U32 R45, RZ, RZ, R13 ;  /* 0x000000ffff2d7224 */ /* 0x000fce00078e000d */
.L_x_98:
[----:B------:R-:W-:Y:S05]  /*57f0*/  BSYNC.RECONVERGENT B5 ;  /* 0x0000000000057941 */ /* 0x000fea0003800200 */
.L_x_97:
[----:B------:R-:W-:-:S07]  /*5800*/  VIADD R46, R46, 0x1 ;  /* 0x000000012e2e7836 */ /* 0x000fce0000000000 */
.L_x_96:
[----:B------:R-:W-:Y:S05]  /*5810*/  BSYNC.RECONVERGENT B4 ;  /* 0x0000000000047941 */ /* 0x000fea0003800200 */
.L_x_95:
[----:B------:R-:W-:-:S05]  /*5820*/  IMAD.SHL.U32 R12, R46, 0x40, RZ ;  /* 0x000000402e0c7824 */ /* 0x000fca00078e00ff */
[----:B------:R-:W-:-:S04]  /*5830*/  LOP3.LUT R12, R12, 0x40, RZ, 0xc0, !PT ;  /* 0x000000400c0c7812 */ /* 0x000fc800078ec0ff */
[----:B------:R-:W-:-:S04]  /*5840*/  IADD3 R48, P0, PT, R12, UR26, RZ ;  /* 0x0000001a0c307c10 */ /* 0x000fc8000ff1e0ff */
[----:B------:R-:W-:-:S05]  /*5850*/  IADD3.X R49, PT, PT, RZ, UR27, RZ, P0, !PT ;  /* 0x0000001bff317c10 */ /* 0x000fca00087fe4ff */
        /* <DEDUP_REMOVED lines=11> */
[----:B--2---:R-:W-:Y:S01]  /*5910*/  DFMA R12, R42, R40, R12 ;  /* 0x000000282a0c722b */ /* 0x004fe2000000000c */
[----:B------:R-:W-:Y:S01]  /*5920*/  IMAD.MOV.U32 R40, RZ, RZ, R30 ;  /* 0x000000ffff287224 */ /* 0x000fe200078e001e */
[----:B------:R-:W-:-:S06]  /*5930*/  MOV R41, R31 ;  /* 0x0000001f00297202 */ /* 0x000fcc0000000f00 */
[----:B------:R-:W-:-:S08]  /*5940*/  DFMA R12, R42, R12, R14 ;  /* 0x0000000c2a0c722b */ /* 0x000fd0000000000e */
[----:B---3--:R-:W-:-:S08]  /*5950*/  DFMA R12, R42, R12, R16 ;  /* 0x0000000c2a0c722b */ /* 0x008fd00000000010 */
[----:B------:R-:W-:-:S08]  /*5960*/  DFMA R12, R42, R12, R18 ;  /* 0x0000000c2a0c722b */ /* 0x000fd00000000012 */
[----:B----4-:R-:W-:-:S08]  /*5970*/  DFMA R12, R42, R12, R20 ;  /* 0x0000000c2a0c722b */ /* 0x010fd00000000014 */
[----:B------:R-:W-:-:S08]  /*5980*/  DFMA R12, R42, R12, R22 ;  /* 0x0000000c2a0c722b */ /* 0x000fd00000000016 */
[----:B------:R-:W-:Y:S02]  /*5990*/  DFMA R14, R12, R44, R44 ;  /* 0x0000002c0c0e722b */ /* 0x000fe4000000002c */
[----:B------:R-:W-:Y:S01]  /*59a0*/  DFMA R12, R42, R12, 1 ;  /* 0x3ff000002a0c742b */ /* 0x000fe2000000000c */
[----:B------:R-:W-:-:S09]  /*59b0*/  IMAD.MOV.U32 R44, RZ, RZ, RZ ;  /* 0x000000ffff2c7224 */ /* 0x000fd200078e00ff */
[----:B------:R-:W-:Y:S02]  /*59c0*/  FSEL R14, R12, R14, !P0 ;  /* 0x0000000e0c0e7208 */ /* 0x000fe40004000000 */
[----:B------:R-:W-:Y:S02]  /*59d0*/  FSEL R15, R13, R15, !P0 ;  /* 0x0000000f0d0f7208 */ /* 0x000fe40004000000 */
[----:B------:R-:W-:-:S04]  /*59e0*/  LOP3.LUT P0, RZ, R46, 0x2, RZ, 0xc0, !PT ;  /* 0x000000022eff7812 */ /* 0x000fc8000780c0ff */
        /* <DEDUP_REMOVED lines=28> */
.L_x_100:
[----:B------:R-:W-:Y:S05]  /*5bb0*/  BSYNC.RECONVERGENT B4 ;  /* 0x0000000000047941 */ /* 0x000fea0003800200 */
.L_x_99:
        /* <DEDUP_REMOVED lines=31> */
.L_x_89:
[----:B------:R-:W-:Y:S05]  /*5db0*/  BSYNC.RECONVERGENT B3 ;  /* 0x0000000000037941 */ /* 0x000fea0003800200 */
.L_x_87:
[----:B------:R-:W-:-:S05]  /*5dc0*/  IMAD.U32 R13, RZ, RZ, UR30 ;  /* 0x0000001eff0d7e24 */ /* 0x000fca000f8e00ff */
[----:B------:R-:W-:-:S13]  /*5dd0*/  ISETP.GE.U32.AND P0, PT, R27, R13, PT ;  /* 0x0000000d1b00720c */ /* 0x000fda0003f06070 */
[----:B------:R-:W-:Y:S05]  /*5de0*/  @!P0 BRA `(.L_x_101) ;  /* 0xffffffe000e48947 */ /* 0x000fea000383ffff */
.L_x_69:
[----:B0123--:R-:W-:Y:S05]  /*5df0*/  BSYNC.RECONVERGENT B0 ;  /* 0x0000000000007941 */ /* 0x00ffea0003800200 */
.L_x_68:
        /* <DEDUP_REMOVED lines=10> */
[----:B------:R-:W-:Y:S01]  /*5ea0*/  IMAD.MOV.U32 R27, RZ, RZ, RZ ;  /* 0x000000ffff1b7224 */ /* 0x000fe200078e00ff */
[----:B------:R-:W-:Y:S01]  /*5eb0*/  MOV R39, R28 ;  /* 0x0000001c00277202 */ /* 0x000fe20000000f00 */
[----:B------:R-:W5:Y:S01]  /*5ec0*/  LDCU.64 UR34, c[0x0][0x3b8] ;  /* 0x00007700ff2277ac */ /* 0x000f620008000a00 */
[----:B----4-:R-:W-:Y:S02]  /*5ed0*/  IMAD.U32 R36, RZ, RZ, UR32 ;  /* 0x00000020ff247e24 */ /* 0x010fe4000f8e00ff */
[----:B------:R-:W-:Y:S02]  /*5ee0*/  IMAD.U32 R37, RZ, RZ, UR33 ;  /* 0x00000021ff257e24 */ /* 0x000fe4000f8e00ff */
[----:B-----5:R-:W-:Y:S02]  /*5ef0*/  IMAD.U32 R34, RZ, RZ, UR34 ;  /* 0x00000022ff227e24 */ /* 0x020fe4000f8e00ff */
[----:B------:R-:W-:-:S07]  /*5f00*/  IMAD.U32 R35, RZ, RZ, UR35 ;  /* 0x00000023ff237e24 */ /* 0x000fce000f8e00ff */
.L_x_135:
        /* <DEDUP_REMOVED lines=38> */
[----:B0123--:R-:W-:Y:S05]  /*6170*/  CALL.REL.NOINC `($__internal_0_$__cuda_sm20_div_rn_f64_full) ;  /* 0x0000001c00987944 */ /* 0x00ffea0003c00000 */
.L_x_107:
[----:B0123--:R-:W-:Y:S05]  /*6180*/  BSYNC.RECONVERGENT B3 ;  /* 0x0000000000037941 */ /* 0x00ffea0003800200 */
.L_x_106:
[----:B------:R-:W0:Y:S01]  /*6190*/  MUFU.RCP64H R15, R45 ;  /* 0x0000002d000f7308 */ /* 0x000e220000001800 */
[----:B------:R-:W-:Y:S01]  /*61a0*/  MOV R14, 0x1 ;  /* 0x00000001000e7802 */ /* 0x000fe20000000f00 */
        /* <DEDUP_REMOVED lines=23> */
[----:B------:R-:W-:Y:S02]  /*6320*/  IMAD.MOV.U32 R36, RZ, RZ, R12 ;  /* 0x000000ffff247224 */ /* 0x000fe400078e000c */
[----:B------:R-:W-:-:S07]  /*6330*/  IMAD.MOV.U32 R37, RZ, RZ, R13 ;  /* 0x000000ffff257224 */ /* 0x000fce00078e000d */
.L_x_109:
[----:B------:R-:W-:Y:S05]  /*6340*/  BSYNC.RECONVERGENT B3 ;  /* 0x0000000000037941 */ /* 0x000fea0003800200 */
.L_x_108:
[----:B------:R-:W-:Y:S01]  /*6350*/  UMOV UR32, 0x7cd9f2e0 ;  /* 0x7cd9f2e000207882 */ /* 0x000fe20000000000 */
[----:B------:R-:W-:Y:S02]  /*6360*/  UMOV UR33, 0x3fdedf04 ;  /* 0x3fdedf0400217882 */ /* 0x000fe40000000000 */
[----:B------:R-:W-:Y:S01]  /*6370*/  DADD R36, R36, -UR32 ;  /* 0x8000002024247e29 */ /* 0x000fe20008000000 */
[----:B------:R-:W-:Y:S10]  /*6380*/  BRA `(.L_x_110) ;  /* 0x0000000000d87947 */ /* 0x000ff40003800000 */
.L_x_105:
[----:B------:R-:W-:Y:S01]  /*6390*/  MOV R14, 0x55555557 ;  /* 0x55555557000e7802 */ /* 0x000fe20000000f00 */
        /* <DEDUP_REMOVED lines=23> */
.L_x_112:
[----:B0123--:R-:W-:Y:S05]  /*6510*/  BSYNC.RECONVERGENT B3 ;  /* 0x0000000000037941 */ /* 0x00ffea0003800200 */
.L_x_111:
[----:B------:R-:W0:Y:S01]  /*6520*/  MUFU.RCP64H R15, R23 ;  /* 0x00000017000f7308 */ /* 0x000e220000001800 */
[----:B------:R-:W-:Y:S01]  /*6530*/  MOV R14, 0x1 ;  /* 0x00000001000e7802 */ /* 0x000fe20000000f00 */
        /* <DEDUP_REMOVED lines=23> */
.L_x_114:
[----:B------:R-:W-:Y:S05]  /*66b0*/  BSYNC.RECONVERGENT B3 ;  /* 0x0000000000037941 */ /* 0x000fea0003800200 */
.L_x_113:
[----:B------:R-:W-:Y:S01]  /*66c0*/  UMOV UR32, 0x4590331d ;  /* 0x4590331d00207882 */ /* 0x000fe20000000000 */
[----:B------:R-:W-:Y:S02]  /*66d0*/  UMOV UR33, 0x3fe279a7 ;  /* 0x3fe279a700217882 */ /* 0x000fe40000000000 */
[----:B------:R-:W-:-:S11]  /*66e0*/  DADD R36, R36, UR32 ;  /* 0x0000002024247e29 */ /* 0x000fd60008000000 */
.L_x_110:
[----:B0123--:R-:W-:Y:S05]  /*66f0*/  BSYNC.RECONVERGENT B2 ;  /* 0x0000000000027941 */ /* 0x00ffea0003800200 */
.L_x_104:
        /* <DEDUP_REMOVED lines=31> */
.L_x_116:
[----:B------:R-:W-:Y:S05]  /*68f0*/  BSYNC.RECONVERGENT B2 ;  /* 0x0000000000027941 */ /* 0x000fea0003800200 */
.L_x_115:
[----:B------:R-:W-:Y:S01]  /*6900*/  UMOV UR32, 0xa7e15da5 ;  /* 0xa7e15da500207882 */ /* 0x000fe20000000000 */
[----:B------:R-:W-:Y:S01]  /*6910*/  UMOV UR33, 0x3fd793c8 ;  /* 0x3fd793c800217882 */ /* 0x000fe20000000000 */
[----:B------:R-:W-:Y:S01]  /*6920*/  MOV R40, 0x0 ;  /* 0x0000000000287802 */ /* 0x000fe20000000f00 */
        /* <DEDUP_REMOVED lines=31> */
.L_x_118:
[----:B------:R-:W-:Y:S05]  /*6b20*/  BSYNC.RECONVERGENT B2 ;  /* 0x0000000000027941 */ /* 0x000fea0003800200 */
.L_x_117:
[----:B------:R-:W-:Y:S01]  /*6b30*/  DMUL R18, R36, R36 ;  /* 0x0000002424127228 */ /* 0x000fe20000000000 */
[----:B------:R-:W-:Y:S01]  /*6b40*/  IMAD.MOV.U32 R40, RZ, RZ, 0x0 ;  /* 0x00000000ff287424 */ /* 0x000fe200078e00ff */
[----:B------:R-:W-:Y:S01]  /*6b50*/  MOV R41, 0x3fd80000 ;  /* 0x3fd8000000297802 */ /* 0x000fe20000000f00 */
        /* <DEDUP_REMOVED lines=28> */
.L_x_120:
[----:B------:R-:W-:Y:S05]  /*6d20*/  BSYNC.RECONVERGENT B2 ;  /* 0x0000000000027941 */ /* 0x000fea0003800200 */
.L_x_119:
        /* <DEDUP_REMOVED lines=13> */
[----:B------:R-:W-:-:S11]  /*6e00*/  IMAD.IADD R39, R10, 0x1, R39 ;  /* 0x000000010a277824 */ /* 0x000fd600078e0227 */
[----:B------:R-:W-:Y:S01]  /*6e10*/  @!P0 IMAD.MOV R12, RZ, RZ, R27 ;  /* 0x000000ffff0c8224 */ /* 0x000fe200078e021b */
[----:B0-----:R-:W-:Y:S01]  /*6e20*/  MOV R34, UR34 ;  /* 0x0000002200227c02 */ /* 0x001fe20008000f00 */
[----:B------:R-:W-:Y:S02]  /*6e30*/  IMAD.U32 R35, RZ, RZ, UR35 ;  /* 0x00000023ff237e24 */ /* 0x000fe4000f8e00ff */
[----:B------:R-:W-:Y:S02]  /*6e40*/  IMAD.MOV.U32 R27, RZ, RZ, R12 ;  /* 0x000000ffff1b7224 */ /* 0x000fe400078e000c */
[----:B-1----:R-:W-:Y:S02]  /*6e50*/  IMAD.U32 R36, RZ, RZ, UR36 ;  /* 0x00000024ff247e24 */ /* 0x002fe4000f8e00ff */
[----:B------:R-:W-:Y:S01]  /*6e60*/  IMAD.U32 R37, RZ, RZ, UR37 ;  /* 0x00000025ff257e24 */ /* 0x000fe2000f8e00ff */
[----:B------:R-:W-:Y:S06]  /*6e70*/  BRA `(.L_x_123) ;  /* 0x0000000c00287947 */ /* 0x000fec0003800000 */
.L_x_122:
[----:B------:R-:W-:Y:S01]  /*6e80*/  ISETP.NE.AND P0, PT, R25, 0x1, PT ;  /* 0x000000011900780c */ /* 0x000fe20003f05270 */
[----:B------:R-:W-:Y:S01]  /*6e90*/  BSSY.RECONVERGENT B1, `(.L_x_124) ;  /* 0x0000047000017945 */ /* 0x000fe20003800200 */
[----:B------:R-:W-:Y:S01]  /*6ea0*/  MOV R38, 0x2 ;  /* 0x0000000200267802 */ /* 0x000fe20000000f00 */
[----:B------:R-:W-:Y:S02]  /*6eb0*/  IMAD.MOV.U32 R16, RZ, RZ, R6 ;  /* 0x000000ffff107224 */ /* 0x000fe400078e0006 */
[----:B------:R-:W-:-:S08]  /*6ec0*/  IMAD.MOV.U32 R40, RZ, RZ, R24 ;  /* 0x000000ffff287224 */ /* 0x000fd000078e0018 */
[----:B------:R-:W-:Y:S05]  /*6ed0*/  @!P0 BRA `(.L_x_125) ;  /* 0x0000000400088947 */ /* 0x000fea0003800000 */
[----:B------:R-:W-:-:S13]  /*6ee0*/  ISETP.NE.AND P0, PT, R25, 0x3, PT ;  /* 0x000000031900780c */ /* 0x000fda0003f05270 */
[----:B------:R-:W-:Y:S05]  /*6ef0*/  @!P0 BRA `(.L_x_126) ;  /* 0x0000000000208947 */ /* 0x000fea0003800000 */
[----:B------:R-:W-:-:S13]  /*6f00*/  ISETP.NE.AND P0, PT, R25, 0x2, PT ;  /* 0x000000021900780c */ /* 0x000fda0003f05270 */
[----:B------:R-:W-:Y:S01]  /*6f10*/  @!P0 IMAD.MOV.U32 R38, RZ, RZ, 0x3 ;  /* 0x00000003ff268424 */ /* 0x000fe200078e00ff */
[----:B------:R-:W-:Y:S01]  /*6f20*/  @!P0 MOV R16, R5 ;  /* 0x0000000500108202 */ /* 0x000fe20000000f00 */
[--C-:B------:R-:W-:Y:S02]  /*6f30*/  @!P0 IMAD.MOV.U32 R40, RZ, RZ, R24.reuse ;  /* 0x000000ffff288224 */ /* 0x100fe400078e0018 */
[----:B------:R-:W-:Y:S02]  /*6f40*/  @P0 VIADD R38, R25, 0x1 ;  /* 0x0000000119260836 */ /* 0x000fe40000000000 */
[----:B------:R-:W-:Y:S02]  /*6f50*/  @P0 IMAD.MOV.U32 R40, RZ, RZ, R24 ;  /* 0x000000ffff280224 */ /* 0x000fe400078e0018 */
[----:B------:R-:W-:Y:S01]  /*6f60*/  @P0 IMAD.MOV.U32 R16, RZ, RZ, R4 ;  /* 0x000000ffff100224 */ /* 0x000fe200078e0004 */
[----:B------:R-:W-:Y:S06]  /*6f70*/  BRA `(.L_x_125) ;  /* 0x0000000000e07947 */ /* 0x000fec0003800000 */
.L_x_126:
[----:B------:R-:W-:Y:S01]  /*6f80*/  VIADD R8, R8, 0x1 ;  /* 0x0000000108087836 */ /* 0x000fe20000000000 */
[----:B------:R-:W-:Y:S03]  /*6f90*/  BSSY.RECONVERGENT B2, `(.L_x_127) ;  /* 0x000000c000027945 */ /* 0x000fe60003800200 */
[C---:B------:R-:W-:Y:S01]  /*6fa0*/  IMAD.WIDE.U32 R12, R8.reuse, -0x2daee0ad, RZ ;  /* 0xd2511f53080c7825 */ /* 0x040fe200078e00ff */
[----:B------:R-:W-:-:S13]  /*6fb0*/  ISETP.NE.AND P0, PT, R8, RZ, PT ;  /* 0x000000ff0800720c */ /* 0x000fda0003f05270 */
[----:B------:R-:W-:Y:S05]  /*6fc0*/  @P0 BRA `(.L_x_128) ;  /* 0x0000000000200947 */ /* 0x000fea0003800000 */
[----:B------:R-:W-:-:S04]  /*6fd0*/  IADD3 R7, PT, PT, R7, 0x1, RZ ;  /* 0x0000000107077810 */ /* 0x000fc80007ffe0ff */
[----:B------:R-:W-:-:S13]  /*6fe0*/  ISETP.NE.AND P0, PT, R7, RZ, PT ;  /* 0x000000ff0700720c */ /* 0x000fda0003f05270 */
[----:B------:R-:W-:Y:S02]  /*6ff0*/  @!P0 VIADD R2, R2, 0x1 ;  /* 0x0000000102028836 */ /* 0x000fe40000000000 */
[----:B------:R-:W-:Y:S02]  /*7000*/  @!P0 VIADD R4, R3, 0x1 ;  /* 0x0000000103048836 */ /* 0x000fe40000000000 */
[----:B------:R-:W-:Y:S01]  /*7010*/  @!P0 IMAD.MOV.U32 R7, RZ, RZ, RZ ;  /* 0x000000ffff078224 */ /* 0x000fe200078e00ff */
[----:B------:R-:W-:-:S13]  /*7020*/  ISETP.NE.AND P1, PT, R2, RZ, !P0 ;  /* 0x000000ff0200720c */ /* 0x000fda0004725270 */
[----:B------:R-:W-:-:S05]  /*7030*/  @P1 IMAD.MOV R4, RZ, RZ, R3 ;  /* 0x000000ffff041224 */ /* 0x000fca00078e0203 */
[----:B------:R-:W-:-:S07]  /*7040*/  @!P0 MOV R3, R4 ;  /* 0x0000000400038202 */ /* 0x000fce0000000f00 */
.L_x_128:
[----:B------:R-:W-:Y:S05]  /*7050*/  BSYNC.RECONVERGENT B2 ;  /* 0x0000000000027941 */ /* 0x000fea0003800200 */
.L_x_127:
[----:B------:R-:W-:Y:S01]  /*7060*/  IMAD.WIDE.U32 R14, R2, -0x326172a9, RZ ;  /* 0xcd9e8d57020e7825 */ /* 0x000fe200078e00ff */
[----:B------:R-:W-:-:S03]  /*7070*/  LOP3.LUT R4, R3, UR29, R13, 0x96, !PT ;  /* 0x0000001d03047c12 */ /* 0x000fc6000f8e960d */
[----:B------:R-:W-:Y:S01]  /*7080*/  IMAD.MOV.U32 R38, RZ, RZ, RZ ;  /* 0x000000ffff267224 */ /* 0x000fe200078e00ff */
        /* <DEDUP_REMOVED lines=35> */
[----:B------:R-:W-:-:S03]  /*72c0*/  LOP3.LUT R4, R14, UR4, R17, 0x96, !PT ;  /* 0x000000040e047c12 */ /* 0x000fc6000f8e9611 */
[----:B------:R-:W-:Y:S01]  /*72d0*/  IMAD.MOV.U32 R6, RZ, RZ, R16 ;  /* 0x000000ffff067224 */ /* 0x000fe200078e0010 */
[----:B------:R-:W-:Y:S01]  /*72e0*/  LOP3.LUT R5, R12, UR5, R41, 0x96, !PT ;  /* 0x000000050c057c12 */ /* 0x000fe2000f8e9629 */
[----:B------:R-:W-:-:S07]  /*72f0*/  IMAD.MOV.U32 R16, RZ, RZ, R24 ;  /* 0x000000ffff107224 */ /* 0x000fce00078e0018 */
.L_x_125:
[----:B------:R-:W-:Y:S05]  /*7300*/  BSYNC.RECONVERGENT B1 ;  /* 0x0000000000017941 */ /* 0x000fea0003800200 */
.L_x_124:
[----:B------:R-:W0:Y:S01]  /*7310*/  I2F.F64.U32 R12, R16 ;  /* 0x00000010000c7312 */ /* 0x000e220000201800 */
[----:B------:R-:W-:Y:S02]  /*7320*/  HFMA2 R15, -RZ, RZ, 1.484375, 0 ;  /* 0x3df00000ff0f7431 */ /* 0x000fe400000001ff */
[----:B------:R-:W-:Y:S01]  /*7330*/  IMAD.MOV.U32 R14, RZ, RZ, 0x0 ;  /* 0x00000000ff0e7424 */ /* 0x000fe200078e00ff */
[----:B------:R-:W-:Y:S01]  /*7340*/  UMOV UR32, 0x54442d18 ;  /* 0x54442d1800207882 */ /* 0x000fe20000000000 */
[----:B------:R-:W-:Y:S01]  /*7350*/  UMOV UR33, 0x401921fb ;  /* 0x401921fb00217882 */ /* 0x000fe20000000000 */
[----:B------:R-:W-:Y:S01]  /*7360*/  BSSY.RECONVERGENT B4, `(.L_x_129) ;  /* 0x0000022000047945 */ /* 0x000fe20003800200 */
[----:B------:R-:W-:Y:S02]  /*7370*/  IMAD.MOV.U32 R41, RZ, RZ, 0x1 ;  /* 0x00000001ff297424 */ /* 0x000fe400078e00ff */
        /* <DEDUP_REMOVED lines=24> */
[----:B------:R-:W-:Y:S02]  /*7500*/  MOV R23, R25 ;  /* 0x0000001900177202 */ /* 0x000fe40000000f00 */
[----:B------:R-:W-:-:S07]  /*7510*/  MOV R22, 0x7530 ;  /* 0x0000753000167802 */ /* 0x000fce0000000f00 */
[----:B------:R-:W-:Y:S05]  /*7520*/  CALL.REL.NOINC `($_Z9vy_kerneliddddddddjdPjS_S_S_y$__internal_trig_reduction_slowpathd) ;  /* 0x0000001000dc7944 */ /* 0x000fea0003c00000 */
[----:B------:R-:W-:Y:S02]  /*7530*/  IMAD.MOV.U32 R41, RZ, RZ, R15 ;  /* 0x000000ffff297224 */ /* 0x000fe400078e000f */
[----:B------:R-:W-:Y:S02]  /*7540*/  IMAD.MOV.U32 R44, RZ, RZ, R12 ;  /* 0x000000ffff2c7224 */ /* 0x000fe400078e000c */
[----:B------:R-:W-:-:S07]  /*7550*/  IMAD.MOV.U32 R45, RZ, RZ, R13 ;  /* 0x000000ffff2d7224 */ /* 0x000fce00078e000d */
.L_x_132:
[----:B------:R-:W-:Y:S05]  /*7560*/  BSYNC.RECONVERGENT B5 ;  /* 0x0000000000057941 */ /* 0x000fea0003800200 */
.L_x_131:
[----:B------:R-:W-:-:S07]  /*7570*/  VIADD R41, R41, 0x1 ;  /* 0x0000000129297836 */ /* 0x000fce0000000000 */
.L_x_130:
[----:B------:R-:W-:Y:S05]  /*7580*/  BSYNC.RECONVERGENT B4 ;  /* 0x0000000000047941 */ /* 0x000fea0003800200 */
.L_x_129:
[----:B------:R-:W-:-:S04]  /*7590*/  SHF.L.U32 R12, R41, 0x6, RZ ;  /* 0x00000006290c7819 */ /* 0x000fc800000006ff */
[----:B------:R-:W-:-:S04]  /*75a0*/  LOP3.LUT R12, R12, 0x40, RZ, 0xc0, !PT ;  /* 0x000000400c0c7812 */ /* 0x000fc800078ec0ff */
[----:B------:R-:W-:-:S05]  /*75b0*/  IADD3 R46, P0, PT, R12, UR26, RZ ;  /* 0x0000001a0c2e7c10 */ /* 0x000fca000ff1e0ff */
[----:B------:R-:W-:-:S05]  /*75c0*/  IMAD.X R47, RZ, RZ, UR27, P0 ;  /* 0x0000001bff2f7e24 */ /* 0x000fca00080e06ff */
[----:B------:R-:W2:Y:S01]  /*75d0*/  LDG.E.128.CONSTANT R12, desc[UR6][R46.64] ;  /* 0x000000062e0c7981 */ /* 0x000ea2000c1e9d00 */
[----:B------:R-:W-:Y:S01]  /*75e0*/  LOP3.LUT R16, R41, 0x1, RZ, 0xc0, !PT ;  /* 0x0000000129107812 */ /* 0x000fe200078ec0ff */
[----:B------:R-:W-:Y:S01]  /*75f0*/  IMAD.MOV.U32 R17, RZ, RZ, 0x20fd8164 ;  /* 0x20fd8164ff117424 */ /* 0x000fe200078e00ff */
[----:B------:R-:W-:Y:S01]  /*7600*/  DMUL R42, R44, R44 ;  /* 0x0000002c2c2a7228 */ /* 0x000fe20000000000 */
[----:B------:R-:W-:Y:S01]  /*7610*/  IMAD.MOV.U32 R18, RZ, RZ, 0x3da8ff83 ;  /* 0x3da8ff83ff127424 */ /* 0x000fe200078e00ff */
[----:B------:R-:W-:Y:S01]  /*7620*/  ISETP.NE.U32.AND P0, PT, R16, 0x1, PT ;  /* 0x000000011000780c */ /* 0x000fe20003f05070 */
[----:B------:R-:W3:Y:S03]  /*7630*/  LDG.E.128.CONSTANT R20, desc[UR6][R46.64+0x20] ;  /* 0x000020062e147981 */ /* 0x000ee6000c1e9d00 */
[----:B------:R-:W-:Y:S02]  /*7640*/  FSEL R16, R17, -8.06006814911005101289e+34, !P0 ;  /* 0xf9785eba11107808 */ /* 0x000fe40004000000 */
[----:B------:R-:W-:-:S06]  /*7650*/  FSEL R17, -R18, 0.11223486810922622681, !P0 ;  /* 0x3de5db6512117808 */ /* 0x000fcc0004000100 */
[C---:B--2---:R-:W-:Y:S01]  /*7660*/  DFMA R12, R42.reuse, R16, R12 ;  /* 0x000000102a0c722b */ /* 0x044fe2000000000c */
[----:B------:R-:W2:Y:S07]  /*7670*/  LDG.E.128.CONSTANT R16, desc[UR6][R46.64+0x10] ;  /* 0x000010062e107981 */ /* 0x000eae000c1e9d00 */
[C---:B------:R-:W-:Y:S01]  /*7680*/  DFMA R12, R42.reuse, R12, R14 ;  /* 0x0000000c2a0c722b */ /* 0x040fe2000000000e */
[----:B------:R-:W-:Y:S07]  /*7690*/  BSSY.RECONVERGENT B4, `(.L_x_133) ;  /* 0x0000029000047945 */ /* 0x000fee0003800200 */
[----:B--2---:R-:W-:-:S08]  /*76a0*/  DFMA R12, R42, R12, R16 ;  /* 0x0000000c2a0c722b */ /* 0x004fd00000000010 */
[----:B------:R-:W-:-:S08]  /*76b0*/  DFMA R12, R42, R12, R18 ;  /* 0x0000000c2a0c722b */ /* 0x000fd00000000012 */
[----:B---3--:R-:W-:-:S08]  /*76c0*/  DFMA R12, R42, R12, R20 ;  /* 0x0000000c2a0c722b */ /* 0x008fd00000000014 */
[----:B------:R-:W-:-:S08]  /*76d0*/  DFMA R12, R42, R12, R22 ;  /* 0x0000000c2a0c722b */ /* 0x000fd00000000016 */
[----:B------:R-:W-:Y:S02]  /*76e0*/  DFMA R14, R12, R44, R44 ;  /* 0x0000002c0c0e722b */ /* 0x000fe4000000002c */
[----:B------:R-:W-:-:S10]  /*76f0*/  DFMA R12, R42, R12, 1 ;  /* 0x3ff000002a0c742b */ /* 0x000fd4000000000c */
[----:B------:R-:W-:Y:S02]  /*7700*/  FSEL R14, R12, R14, !P0 ;  /* 0x0000000e0c0e7208 */ /* 0x000fe40004000000 */
[----:B------:R-:W-:-:S06]  /*7710*/  FSEL R15, R13, R15, !P0 ;  /* 0x0000000f0d0f7208 */ /* 0x000fcc0004000000 */
[----:B------:R-:W-:Y:S01]  /*7720*/  DADD R12, RZ, -R14 ;  /* 0x00000000ff0c7229 */ /* 0x000fe2000000080e */
[----:B------:R-:W-:Y:S01]  /*7730*/  LOP3.LUT P0, RZ, R41, 0x2, RZ, 0xc0, !PT ;  /* 0x0000000229ff7812 */ /* 0x000fe2000780c0ff */
[----:B------:R-:W-:-:S08]  /*7740*/  IMAD.MOV.U32 R42, RZ, RZ, R30 ;  /* 0x000000ffff2a7224 */ /* 0x000fd000078e001e */
[----:B------:R-:W-:Y:S02]  /*7750*/  FSEL R12, R14, R12, !P0 ;  /* 0x0000000c0e0c7208 */ /* 0x000fe40004000000 */
[----:B------:R-:W-:Y:S01]  /*7760*/  FSEL R13, R15, R13, !P0 ;  /* 0x0000000d0f0d7208 */ /* 0x000fe20004000000 */
[----:B------:R-:W-:Y:S01]  /*7770*/  IMAD.MOV.U32 R43, RZ, RZ, R31 ;  /* 0x000000ffff2b7224 */ /* 0x000fe200078e001f */
[----:B------:R-:W-:-:S04]  /*7780*/  MOV R41, RZ ;  /* 0x000000ff00297202 */ /* 0x000fc80000000f00 */
        /* <DEDUP_REMOVED lines=25> */
.L_x_134:
[----:B------:R-:W-:Y:S05]  /*7920*/  BSYNC.RECONVERGENT B4 ;  /* 0x0000000000047941 */ /* 0x000fea0003800200 */
.L_x_133:
[----:B------:R-:W-:-:S04]  /*7930*/  SHF.L.U32 R12, R41, 0x6, RZ ;  /* 0x00000006290c7819 */ /* 0x000fc800000006ff */
        /* <DEDUP_REMOVED lines=13> */
[----:B--2---:R-:W-:Y:S01]  /*7a10*/  DFMA R12, R44, R24, R12 ;  /* 0x000000182c0c722b */ /* 0x004fe2000000000c */
[----:B------:R-:W-:Y:S01]  /*7a20*/  MOV R24, R40 ;  /* 0x0000002800187202 */ /* 0x000fe20000000f00 */
[----:B------:R-:W-:-:S06]  /*7a30*/  IMAD.MOV.U32 R25, RZ, RZ, R38 ;  /* 0x000000ffff197224 */ /* 0x000fcc00078e0026 */
        /* <DEDUP_REMOVED lines=14> */
.L_x_123:
[----:B------:R-:W-:Y:S05]  /*7b20*/  BSYNC.RECONVERGENT B3 ;  /* 0x0000000000037941 */ /* 0x000fea0003800200 */
.L_x_121:
[----:B------:R-:W-:-:S13]  /*7b30*/  ISETP.GE.U32.AND P0, PT, R39, UR30, PT ;  /* 0x0000001e27007c0c */ /* 0x000fda000bf06070 */
[----:B------:R-:W-:Y:S05]  /*7b40*/  @!P0 BRA `(.L_x_135) ;  /* 0xffffffe000f08947 */ /* 0x000fea000383ffff */
.L_x_103:
[----:B0123--:R-:W-:Y:S05]  /*7b50*/  BSYNC.RECONVERGENT B0 ;  /* 0x0000000000007941 */ /* 0x00ffea0003800200 */
.L_x_102:
[----:B------:R-:W0:Y:S01]  /*7b60*/  S2R R3, SR_CgaCtaId ;  /* 0x0000000000037919 */ /* 0x000e220000008800 */
[----:B------:R-:W-:Y:S01]  /*7b70*/  MOV R2, 0x400 ;  /* 0x0000040000027802 */ /* 0x000fe20000000f00 */
[----:B------:R-:W-:Y:S01]  /*7b80*/  IMAD.MOV.U32 R15, RZ, RZ, R10 ;  /* 0x000000ffff0f7224 */ /* 0x000fe200078e000a */
[----:B------:R-:W-:Y:S02]  /*7b90*/  ISETP.GE.U32.AND P0, PT, R10, 0x2, PT ;  /* 0x000000020a00780c */ /* 0x000fe40003f06070 */
[----:B------:R-:W-:Y:S02]  /*7ba0*/  MOV R13, R10 ;  /* 0x0000000a000d7202 */ /* 0x000fe40000000f00 */
[----:B0-----:R-:W-:-:S05]  /*7bb0*/  LEA R3, R3, R2, 0x18 ;  /* 0x0000000203037211 */ /* 0x001fca00078ec0ff */
[--C-:B------:R-:W-:Y:S02]  /*7bc0*/  IMAD R14, R10, 0x4, R3.reuse ;  /* 0x000000040a0e7824 */ /* 0x100fe400078e0203 */
[----:B------:R-:W-:-:S03]  /*7bd0*/  IMAD R3, R28, 0x4, R3 ;  /* 0x000000041c037824 */ /* 0x000fc600078e0203 */
[----:B------:R-:W-:Y:S01]  /*7be0*/  LEA R17, R28, R14, 0x2 ;  /* 0x0000000e1c117211 */ /* 0x000fe200078e10ff */
[C---:B------:R-:W-:Y:S01]  /*7bf0*/  IMAD R19, R10.reuse, 0x8, R3 ;  /* 0x000000080a137824 */ /* 0x040fe200078e0203 */
[----:B------:R0:W-:Y:S03]  /*7c00*/  STS [R3], R9 ;  /* 0x0000000903007388 */ /* 0x0001e60000000800 */
[----:B------:R-:W-:Y:S01]  /*7c10*/  IMAD R16, R10, 0x8, R17 ;  /* 0x000000080a107824 */ /* 0x000fe200078e0211 */
[----:B------:R0:W-:Y:S04]  /*7c20*/  STS [R17], R11 ;  /* 0x0000000b11007388 */ /* 0x0001e80000000800 */
[----:B------:R0:W-:Y:S04]  /*7c30*/  STS [R19], R26 ;  /* 0x0000001a13007388 */ /* 0x0001e80000000800 */
[----:B------:R0:W-:Y:S01]  /*7c40*/  STS [R16], R27 ;  /* 0x0000001b10007388 */ /* 0x0001e20000000800 */
[----:B------:R-:W-:Y:S06]  /*7c50*/  BAR.SYNC.DEFER_BLOCKING 0x0 ;  /* 0x0000000000007b1d */ /* 0x000fec0000010000 */
[----:B------:R-:W-:Y:S05]  /*7c60*/  @!P0 BRA `(.L_x_136) ;  /* 0x00000000007c8947 */ /* 0x000fea0003800000 */
[--C-:B------:R-:W-:Y:S02]  /*7c70*/  IMAD.MOV.U32 R12, RZ, RZ, R10.reuse ;  /* 0x000000ffff0c7224 */ /* 0x100fe400078e000a */
[----:B0-----:R-:W-:-:S07]  /*7c80*/  IMAD.MOV.U32 R11, RZ, RZ, R10 ;  /* 0x000000ffff0b7224 */ /* 0x001fce00078e000a */
.L_x_139:
[----:B------:R-:W-:Y:S01]  /*7c90*/  SHF.R.U32.HI R18, RZ, 0x1, R10 ;  /* 0x00000001ff127819 */ /* 0x000fe2000001160a */
[----:B------:R-:W-:Y:S03]  /*7ca0*/  BSSY.RECONVERGENT B0, `(.L_x_137) ;  /* 0x0000017000007945 */ /* 0x000fe60003800200 */
[----:B------:R-:W-:-:S13]  /*7cb0*/  ISETP.GE.U32.AND P0, PT, R28, R18, PT ;  /* 0x000000121c00720c */ /* 0x000fda0003f06070 */
[----:B0-----:R-:W-:Y:S05]  /*7cc0*/  @P0 BRA `(.L_x_138) ;  /* 0x0000000000500947 */ /* 0x001fea0003800000 */
[----:B------:R-:W-:Y:S01]  /*7cd0*/  IMAD R2, R18, 0x4, R3 ;  /* 0x0000000412027824 */ /* 0x000fe200078e0203 */
[----:B------:R-:W-:Y:S04]  /*7ce0*/  LDS R5, [R3] ;  /* 0x0000000003057984 */ /* 0x000fe80000000800 */
[----:B------:R-:W0:Y:S02]  /*7cf0*/  LDS R4, [R2] ;  /* 0x0000000002047984 */ /* 0x000e240000000800 */
[----:B0-----:R-:W-:Y:S01]  /*7d00*/  IADD3 R4, PT, PT, R4, R5, RZ ;  /* 0x0000000504047210 */ /* 0x001fe20007ffe0ff */
[----:B------:R-:W-:-:S04]  /*7d10*/  IMAD R5, R18, 0x4, R17 ;  /* 0x0000000412057824 */ /* 0x000fc800078e0211 */
[----:B------:R-:W-:Y:S04]  /*7d20*/  STS [R3], R4 ;  /* 0x0000000403007388 */ /* 0x000fe80000000800 */
[----:B------:R-:W-:Y:S04]  /*7d30*/  LDS R7, [R17] ;  /* 0x0000000011077984 */ /* 0x000fe80000000800 */
[----:B------:R-:W0:Y:S02]  /*7d40*/  LDS R6, [R5] ;  /* 0x0000000005067984 */ /* 0x000e240000000800 */
[----:B0-----:R-:W-:-:S02]  /*7d50*/  IMAD.IADD R6, R6, 0x1, R7 ;  /* 0x0000000106067824 */ /* 0x001fc400078e0207 */
[----:B------:R-:W-:Y:S02]  /*7d60*/  IMAD R7, R11, 0x8, R2 ;  /* 0x000000080b077824 */ /* 0x000fe400078e0202 */
[----:B------:R-:W-:Y:S01]  /*7d70*/  IMAD R2, R12, 0x8, R5 ;  /* 0x000000080c027824 */ /* 0x000fe200078e0205 */
[----:B------:R-:W-:Y:S04]  /*7d80*/  STS [R17], R6 ;  /* 0x0000000611007388 */ /* 0x000fe80000000800 */
[----:B------:R-:W-:Y:S04]  /*7d90*/  LDS R7, [R7] ;  /* 0x0000000007077984 */ /* 0x000fe80000000800 */
[----:B------:R-:W0:Y:S02]  /*7da0*/  LDS R8, [R19] ;  /* 0x0000000013087984 */ /* 0x000e240000000800 */
[----:B0-----:R-:W-:-:S05]  /*7db0*/  IADD3 R8, PT, PT, R7, R8, RZ ;  /* 0x0000000807087210 */ /* 0x001fca0007ffe0ff */
[----:B------:R-:W-:Y:S04]  /*7dc0*/  STS [R19], R8 ;  /* 0x0000000813007388 */ /* 0x000fe80000000800 */
[----:B------:R-:W-:Y:S04]  /*7dd0*/  LDS R2, [R2] ;  /* 0x0000000002027984 */ /* 0x000fe80000000800 */
[----:B------:R-:W0:Y:S02]  /*7de0*/  LDS R9, [R16] ;  /* 0x0000000010097984 */ /* 0x000e240000000800 */
[----:B0-----:R-:W-:-:S05]  /*7df0*/  IMAD.IADD R9, R2, 0x1, R9 ;  /* 0x0000000102097824 */ /* 0x001fca00078e0209 */
[----:B------:R0:W-:Y:S02]  /*7e00*/  STS [R16], R9 ;  /* 0x0000000910007388 */ /* 0x0001e40000000800 */
.L_x_138:
[----:B------:R-:W-:Y:S05]  /*7e10*/  BSYNC.RECONVERGENT B0 ;  /* 0x0000000000007941 */ /* 0x000fea0003800200 */
.L_x_137:
[----:B------:R-:W-:Y:S01]  /*7e20*/  BAR.SYNC.DEFER_BLOCKING 0x0 ;  /* 0x0000000000007b1d */ /* 0x000fe20000010000 */
[----:B------:R-:W-:Y:S01]  /*7e30*/  ISETP.GT.U32.AND P0, PT, R10, 0x3, PT ;  /* 0x000000030a00780c */ /* 0x000fe20003f04070 */
[----:B------:R-:W-:-:S12]  /*7e40*/  IMAD.MOV.U32 R10, RZ, RZ, R18 ;  /* 0x000000ffff0a7224 */ /* 0x000fd800078e0012 */
[----:B------:R-:W-:Y:S05]  /*7e50*/  @P0 BRA `(.L_x_139) ;  /* 0xfffffffc008c0947 */ /* 0x000fea000383ffff */
.L_x_136:
[----:B------:R-:W-:-:S13]  /*7e60*/  ISETP.NE.AND P0, PT, R28, RZ, PT ;  /* 0x000000ff1c00720c */ /* 0x000fda0003f05270 */
[----:B------:R-:W-:Y:S05]  /*7e70*/  @P0 EXIT ;  /* 0x000000000000094d */ /* 0x000fea0003800000 */
[----:B------:R-:W1:Y:S01]  /*7e80*/  S2UR UR5, SR_CgaCtaId ;  /* 0x00000000000579c3 */ /* 0x000e620000008800 */
[----:B------:R-:W-:Y:S01]  /*7e90*/  UMOV UR4, 0x400 ;  /* 0x0000040000047882 */ /* 0x000fe20000000000 */
[----:B------:R-:W-:Y:S02]  /*7ea0*/  LEA R10, R13, R14, 0x2 ;  /* 0x0000000e0d0a7211 */ /* 0x000fe400078e10ff */
[----:B------:R-:W-:Y:S03]  /*7eb0*/  LDS R13, [R14] ;  /* 0x000000000e0d7984 */ /* 0x000fe60000000800 */
[----:B------:R-:W-:Y:S01]  /*7ec0*/  IMAD R12, R15, 0x4, R10 ;  /* 0x000000040f0c7824 */ /* 0x000fe200078e020a */
[----:B0-----:R-:W0:Y:S01]  /*7ed0*/  LDC.64 R2, c[0x0][0x3d8] ;  /* 0x0000f600ff027b82 */ /* 0x001e220000000a00 */
[----:B------:R-:W-:Y:S04]  /*7ee0*/  LDS R15, [R10] ;  /* 0x000000000a0f7984 */ /* 0x000fe80000000800 */
[----:B------:R-:W-:Y:S03]  /*7ef0*/  LDS R17, [R12] ;  /* 0x000000000c117984 */ /* 0x000fe60000000800 */
[----:B------:R-:W2:Y:S01]  /*7f00*/  LDC.64 R4, c[0x0][0x3e0] ;  /* 0x0000f800ff047b82 */ /* 0x000ea20000000a00 */
[----:B-1----:R-:W-:-:S07]  /*7f10*/  ULEA UR4, UR5, UR4, 0x18 ;  /* 0x0000000405047291 */ /* 0x002fce000f8ec0ff */
[----:B------:R-:W1:Y:S01]  /*7f20*/  LDC.64 R6, c[0x0][0x3e8] ;  /* 0x0000fa00ff067b82 */ /* 0x000e620000000a00 */
[C---:B0-----:R-:W-:Y:S01]  /*7f30*/  IMAD.WIDE.U32 R2, R0.reuse, 0x4, R2 ;  /* 0x0000000400027825 */ /* 0x041fe200078e0002 */
[----:B------:R-:W0:Y:S06]  /*7f40*/  LDS R11, [UR4] ;  /* 0x00000004ff0b7984 */ /* 0x000e2c0008000800 */
[----:B------:R-:W3:Y:S01]  /*7f50*/  LDC.64 R8, c[0x0][0x3f0] ;  /* 0x0000fc00ff087b82 */ /* 0x000ee20000000a00 */
[----:B--2---:R-:W-:-:S04]  /*7f60*/  IMAD.WIDE.U32 R4, R0, 0x4, R4 ;  /* 0x0000000400047825 */ /* 0x004fc800078e0004 */
[----:B-1----:R-:W-:-:S04]  /*7f70*/  IMAD.WIDE.U32 R6, R0, 0x4, R6 ;  /* 0x0000000400067825 */ /* 0x002fc800078e0006 */
[----:B---3--:R-:W-:Y:S01]  /*7f80*/  IMAD.WIDE.U32 R8, R0, 0x4, R8 ;  /* 0x0000000400087825 */ /* 0x008fe200078e0008 */
[----:B0-----:R-:W-:Y:S04]  /*7f90*/  STG.E desc[UR6][R2.64], R11 ;  /* 0x0000000b02007986 */ /* 0x001fe8000c101906 */
[----:B------:R-:W-:Y:S04]  /*7fa0*/  STG.E desc[UR6][R4.64], R13 ;  /* 0x0000000d04007986 */ /* 0x000fe8000c101906 */
[----:B------:R-:W-:Y:S04]  /*7fb0*/  STG.E desc[UR6][R6.64], R15 ;  /* 0x0000000f06007986 */ /* 0x000fe8000c101906 */
[----:B------:R-:W-:Y:S01]  /*7fc0*/  STG.E desc[UR6][R8.64], R17 ;  /* 0x0000001108007986 */ /* 0x000fe2000c101906 */
[----:B------:R-:W-:Y:S05]  /*7fd0*/  EXIT ;  /* 0x000000000000794d */ /* 0x000fea0003800000 */
        .weak           $__internal_0_$__cuda_sm20_div_rn_f64_full
        .type           $__internal_0_$__cuda_sm20_div_rn_f64_full,@function
        .size           $__internal_0_$__cuda_sm20_div_rn_f64_full,($__internal_1_$__cuda_sm20_dsqrt_rn_f64_mediumpath_v1 - $__internal_0_$__cuda_sm20_div_rn_f64_full)
$__internal_0_$__cuda_sm20_div_rn_f64_full:
[C---:B------:R-:W-:Y:S01]  /*7fe0*/  FSETP.GEU.AND P0, PT, |R15|.reuse, 1.469367938527859385e-39, PT ;  /* 0x001000000f00780b */ /* 0x040fe20003f0e200 */
[----:B------:R-:W-:Y:S01]  /*7ff0*/  IMAD.MOV.U32 R42, RZ, RZ, 0x1 ;  /* 0x00000001ff2a7424 */ /* 0x000fe200078e00ff */
[----:B------:R-:W-:Y:S01]  /*8000*/  LOP3.LUT R20, R15, 0x800fffff, RZ, 0xc0, !PT ;  /* 0x800fffff0f147812 */ /* 0x000fe200078ec0ff */
[----:B------:R-:W-:Y:S01]  /*8010*/  BSSY.RECONVERGENT B1, `(.L_x_140) ;  /* 0x0000059000017945 */ /* 0x000fe20003800200 */
[C---:B------:R-:W-:Y:S02]  /*8020*/  FSETP.GEU.AND P2, PT, |R17|.reuse, 1.469367938527859385e-39, PT ;  /* 0x001000001100780b */ /* 0x040fe40003f4e200 */
[----:B------:R-:W-:Y:S01]  /*8030*/  LOP3.LUT R21, R20, 0x3ff00000, RZ, 0xfc, !PT ;  /* 0x3ff0000014157812 */ /* 0x000fe200078efcff */
[----:B------:R-:W-:Y:S01]  /*8040*/  IMAD.MOV.U32 R20, RZ, RZ, R14 ;  /* 0x000000ffff147224 */ /* 0x000fe200078e000e */
[----:B------:R-:W-:Y:S02]  /*8050*/  LOP3.LUT R37, R17, 0x7ff00000, RZ, 0xc0, !PT ;  /* 0x7ff0000011257812 */ /* 0x000fe400078ec0ff */
[----:B------:R-:W-:-:S02]  /*8060*/  MOV R38, 0x1ca00000 ;  /* 0x1ca0000000267802 */ /* 0x000fc40000000f00 */
[----:B------:R-:W-:Y:S01]  /*8070*/  LOP3.LUT R41, R15, 0x7ff00000, RZ, 0xc0, !PT ;  /* 0x7ff000000f297812 */ /* 0x000fe200078ec0ff */
[----:B------:R-:W-:Y:S01]  /*8080*/  @!P0 DMUL R20, R14, 8.98846567431157953865e+307 ;  /* 0x7fe000000e148828 */ /* 0x000fe20000000000 */
[----:B------:R-:W-:Y:S02]  /*8090*/  IMAD.MOV.U32 R40, RZ, RZ, R37 ;  /* 0x000000ffff287224 */ /* 0x000fe400078e0025 */
[----:B------:R-:W-:Y:S02]  /*80a0*/  ISETP.GE.U32.AND P1, PT, R37, R41, PT ;  /* 0x000000292500720c */ /* 0x000fe40003f26070 */
[----:B------:R-:W-:Y:S01]  /*80b0*/  @!P2 LOP3.LUT R12, R15, 0x7ff00000, RZ, 0xc0, !PT ;  /* 0x7ff000000f0ca812 */ /* 0x000fe200078ec0ff */
[----:B------:R-:W0:Y:S03]  /*80c0*/  MUFU.RCP64H R43, R21 ;  /* 0x00000015002b7308 */ /* 0x000e260000001800 */
[----:B------:R-:W-:-:S02]  /*80d0*/  @!P2 ISETP.GE.U32.AND P3, PT, R37, R12, PT ;  /* 0x0000000c2500a20c */ /* 0x000fc40003f66070 */
[----:B------:R-:W-:Y:S02]  /*80e0*/  @!P0 LOP3.LUT R41, R21, 0x7ff00000, RZ, 0xc0, !PT ;  /* 0x7ff0000015298812 */ /* 0x000fe400078ec0ff */
[----:B------:R-:W-:-:S04]  /*80f0*/  @!P2 SEL R13, R38, 0x63400000, !P3 ;  /* 0x63400000260da807 */ /* 0x000fc80005800000 */
[----:B------:R-:W-:-:S04]  /*8100*/  @!P2 LOP3.LUT R12, R13, 0x80000000, R17, 0xf8, !PT ;  /* 0x800000000d0ca812 */ /* 0x000fc800078ef811 */
[----:B------:R-:W-:Y:S01]  /*8110*/  @!P2 LOP3.LUT R13, R12, 0x100000, RZ, 0xfc, !PT ;  /* 0x001000000c0da812 */ /* 0x000fe200078efcff */
[----:B------:R-:W-:Y:S01]  /*8120*/  @!P2 IMAD.MOV.U32 R12, RZ, RZ, RZ ;  /* 0x000000ffff0ca224 */ /* 0x000fe200078e00ff */
[----:B0-----:R-:W-:-:S08]  /*8130*/  DFMA R18, R42, -R20, 1 ;  /* 0x3ff000002a12742b */ /* 0x001fd00000000814 */
[----:B------:R-:W-:-:S08]  /*8140*/  DFMA R18, R18, R18, R18 ;  /* 0x000000121212722b */ /* 0x000fd00000000012 */
[----:B------:R-:W-:Y:S01]  /*8150*/  DFMA R42, R42, R18, R42 ;  /* 0x000000122a2a722b */ /* 0x000fe2000000002a */
[----:B------:R-:W-:Y:S01]  /*8160*/  SEL R19, R38, 0x63400000, !P1 ;  /* 0x6340000026137807 */ /* 0x000fe20004800000 */
[----:B------:R-:W-:-:S03]  /*8170*/  IMAD.MOV.U32 R18, RZ, RZ, R16 ;  /* 0x000000ffff127224 */ /* 0x000fc600078e0010 */
[----:B------:R-:W-:-:S03]  /*8180*/  LOP3.LUT R19, R19, 0x800fffff, R17, 0xf8, !PT ;  /* 0x800fffff13137812 */ /* 0x000fc600078ef811 */
[----:B------:R-:W-:-:S03]  /*8190*/  DFMA R48, R42, -R20, 1 ;  /* 0x3ff000002a30742b */ /* 0x000fc60000000814 */
[----:B------:R-:W-:-:S05]  /*81a0*/  @!P2 DFMA R18, R18, 2, -R12 ;  /* 0x400000001212a82b */ /* 0x000fca000000080c */
[----:B------:R-:W-:-:S05]  /*81b0*/  DFMA R48, R42, R48, R42 ;  /* 0x000000302a30722b */ /* 0x000fca000000002a */
[----:B------:R-:W-:-:S03]  /*81c0*/  @!P2 LOP3.LUT R40, R19, 0x7ff00000, RZ, 0xc0, !PT ;  /* 0x7ff000001328a812 */ /* 0x000fc600078ec0ff */
[----:B------:R-:W-:-:S08]  /*81d0*/  DMUL R42, R48, R18 ;  /* 0x00000012302a7228 */ /* 0x000fd00000000000 */
[----:B------:R-:W-:-:S08]  /*81e0*/  DFMA R12, R42, -R20, R18 ;  /* 0x800000142a0c722b */ /* 0x000fd00000000012 */
[----:B------:R-:W-:Y:S01]  /*81f0*/  DFMA R12, R48, R12, R42 ;  /* 0x0000000c300c722b */ /* 0x000fe2000000002a */
[----:B------:R-:W-:Y:S01]  /*8200*/  IADD3 R42, PT, PT, R40, -0x1, RZ ;  /* 0xffffffff282a7810 */ /* 0x000fe20007ffe0ff */
[----:B------:R-:W-:-:S03]  /*8210*/  VIADD R43, R41, 0xffffffff ;  /* 0xffffffff292b7836 */ /* 0x000fc60000000000 */
[----:B------:R-:W-:-:S04]  /*8220*/  ISETP.GT.U32.AND P0, PT, R42, 0x7feffffe, PT ;  /* 0x7feffffe2a00780c */ /* 0x000fc80003f04070 */
[----:B------:R-:W-:-:S13]  /*8230*/  ISETP.GT.U32.OR P0, PT, R43, 0x7feffffe, P0 ;  /* 0x7feffffe2b00780c */ /* 0x000fda0000704470 */
[----:B------:R-:W-:Y:S05]  /*8240*/  @P0 BRA `(.L_x_141) ;  /* 0x0000000000740947 */ /* 0x000fea0003800000 */
[----:B------:R-:W-:Y:S02]  /*8250*/  LOP3.LUT R16, R15, 0x7ff00000, RZ, 0xc0, !PT ;  /* 0x7ff000000f107812 */ /* 0x000fe400078ec0ff */
[----:B------:R-:W-:Y:S02]  /*8260*/  MOV R40, RZ ;  /* 0x000000ff00287202 */ /* 0x000fe40000000f00 */
[CC--:B------:R-:W-:Y:S02]  /*8270*/  VIADDMNMX R17, R37.reuse, -R16.reuse, 0xb9600000, !PT ;  /* 0xb960000025117446 */ /* 0x0c0fe40007800910 */
[----:B------:R-:W-:Y:S02]  /*8280*/  ISETP.GE.U32.AND P0, PT, R37, R16, PT ;  /* 0x000000102500720c */ /* 0x000fe40003f06070 */
[----:B------:R-:W-:Y:S02]  /*8290*/  VIMNMX R17, PT, PT, R17, 0x46a00000, PT ;  /* 0x46a0000011117848 */ /* 0x000fe40003fe0100 */
[----:B------:R-:W-:-:S05]  /*82a0*/  SEL R38, R38, 0x63400000, !P0 ;  /* 0x6340000026267807 */ /* 0x000fca0004000000 */
[----:B------:R-:W-:-:S04]  /*82b0*/  IMAD.IADD R17, R17, 0x1, -R38 ;  /* 0x0000000111117824 */ /* 0x000fc800078e0a26 */
[----:B------:R-:W-:-:S06]  /*82c0*/  VIADD R41, R17, 0x7fe00000 ;  /* 0x7fe0000011297836 */ /* 0x000fcc0000000000 */
[----:B------:R-:W-:-:S10]  /*82d0*/  DMUL R42, R12, R40 ;  /* 0x000000280c2a7228 */ /* 0x000fd40000000000 */
[----:B------:R-:W-:-:S13]  /*82e0*/  FSETP.GTU.AND P0, PT, |R43|, 1.469367938527859385e-39, PT ;  /* 0x001000002b00780b */ /* 0x000fda0003f0c200 */
[----:B------:R-:W-:Y:S05]  /*82f0*/  @P0 BRA `(.L_x_142) ;  /* 0x0000000000a80947 */ /* 0x000fea0003800000 */
[----:B------:R-:W-:Y:S01]  /*8300*/  DFMA R18, R12, -R20, R18 ;  /* 0x800000140c12722b */ /* 0x000fe20000000012 */
[----:B------:R-:W-:-:S09]  /*8310*/  IMAD.MOV.U32 R40, RZ, RZ, RZ ;  /* 0x000000ffff287224 */ /* 0x000fd200078e00ff */
[C---:B------:R-:W-:Y:S02]  /*8320*/  FSETP.NEU.AND P0, PT, R19.reuse, RZ, PT ;  /* 0x000000ff1300720b */ /* 0x040fe40003f0d000 */
[----:B------:R-:W-:-:S04]  /*8330*/  LOP3.LUT R14, R19, 0x80000000, R15, 0x48, !PT ;  /* 0x80000000130e7812 */ /* 0x000fc800078e480f */
[----:B------:R-:W-:-:S07]  /*8340*/  LOP3.LUT R41, R14, R41, RZ, 0xfc, !PT ;  /* 0x000000290e297212 */ /* 0x000fce00078efcff */
[----:B------:R-:W-:Y:S05]  /*8350*/  @!P0 BRA `(.L_x_142) ;  /* 0x0000000000908947 */ /* 0x000fea0003800000 */
[----:B------:R-:W-:Y:S01]  /*8360*/  IMAD.MOV R19, RZ, RZ, -R17 ;  /* 0x000000ffff137224 */ /* 0x000fe200078e0a11 */
[----:B------:R-:W-:Y:S01]  /*8370*/  IADD3 R17, PT, PT, -R17, -0x43300000, RZ ;  /* 0xbcd0000011117810 */ /* 0x000fe20007ffe1ff */
[----:B------:R-:W-:-:S06]  /*8380*/  IMAD.MOV.U32 R18, RZ, RZ, RZ ;  /* 0x000000ffff127224 */ /* 0x000fcc00078e00ff */
[----:B------:R-:W-:Y:S02]  /*8390*/  DFMA R18, R42, -R18, R12 ;  /* 0x800000122a12722b */ /* 0x000fe4000000000c */
[----:B------:R-:W-:-:S08]  /*83a0*/  DMUL.RP R12, R12, R40 ;  /* 0x000000280c0c7228 */ /* 0x000fd00000008000 */
[----:B------:R-:W-:Y:S02]  /*83b0*/  FSETP.NEU.AND P0, PT, |R19|, R17, PT ;  /* 0x000000111300720b */ /* 0x000fe40003f0d200 */
[----:B------:R-:W-:Y:S02]  /*83c0*/  LOP3.LUT R14, R13, R14, RZ, 0x3c, !PT ;  /* 0x0000000e0d0e7212 */ /* 0x000fe400078e3cff */
[----:B------:R-:W-:Y:S02]  /*83d0*/  FSEL R12, R12, R42, !P0 ;  /* 0x0000002a0c0c7208 */ /* 0x000fe40004000000 */
[----:B------:R-:W-:Y:S02]  /*83e0*/  FSEL R13, R14, R43, !P0 ;  /* 0x0000002b0e0d7208 */ /* 0x000fe40004000000 */
[----:B------:R-:W-:-:S03]  /*83f0*/  MOV R42, R12 ;  /* 0x0000000c002a7202 */ /* 0x000fc60000000f00 */
[----:B------:R-:W-:Y:S01]  /*8400*/  IMAD.MOV.U32 R43, RZ, RZ, R13 ;  /* 0x000000ffff2b7224 */ /* 0x000fe200078e000d */
[----:B------:R-:W-:Y:S06]  /*8410*/  BRA `(.L_x_142) ;  /* 0x0000000000607947 */ /* 0x000fec0003800000 */
.L_x_141:
[----:B------:R-:W-:-:S14]  /*8420*/  DSETP.NAN.AND P0, PT, R16, R16, PT ;  /* 0x000000101000722a */ /* 0x000fdc0003f08000 */
[----:B------:R-:W-:Y:S05]  /*8430*/  @P0 BRA `(.L_x_143) ;  /* 0x00000000004c0947 */ /* 0x000fea0003800000 */
[----:B------:R-:W-:-:S14]  /*8440*/  DSETP.NAN.AND P0, PT, R14, R14, PT ;  /* 0x0000000e0e00722a */ /* 0x000fdc0003f08000 */
[----:B------:R-:W-:Y:S05]  /*8450*/  @P0 BRA `(.L_x_144) ;  /* 0x0000000000340947 */ /* 0x000fea0003800000 */
[----:B------:R-:W-:Y:S01]  /*8460*/  ISETP.NE.AND P0, PT, R40, R41, PT ;  /* 0x000000292800720c */ /* 0x000fe20003f05270 */
[----:B------:R-:W-:Y:S02]  /*8470*/  IMAD.MOV.U32 R42, RZ, RZ, 0x0 ;  /* 0x00000000ff2a7424 */ /* 0x000fe400078e00ff */
[----:B------:R-:W-:-:S10]  /*8480*/  IMAD.MOV.U32 R43, RZ, RZ, -0x80000 ;  /* 0xfff80000ff2b7424 */ /* 0x000fd400078e00ff */
[----:B------:R-:W-:Y:S05]  /*8490*/  @!P0 BRA `(.L_x_142) ;  /* 0x0000000000408947 */ /* 0x000fea0003800000 */
[----:B------:R-:W-:Y:S02]  /*84a0*/  ISETP.NE.AND P0, PT, R40, 0x7ff00000, PT ;  /* 0x7ff000002800780c */ /* 0x000fe40003f05270 */
[----:B------:R-:W-:Y:S02]  /*84b0*/  LOP3.LUT R15, R17, 0x80000000, R15, 0x48, !PT ;  /* 0x80000000110f7812 */ /* 0x000fe400078e480f */
[----:B------:R-:W-:-:S13]  /*84c0*/  ISETP.EQ.OR P0, PT, R41, RZ, !P0 ;  /* 0x000000ff2900720c */ /* 0x000fda0004702670 */
[----:B------:R-:W-:Y:S01]  /*84d0*/  @P0 LOP3.LUT R12, R15, 0x7ff00000, RZ, 0xfc, !PT ;  /* 0x7ff000000f0c0812 */ /* 0x000fe200078efcff */
[----:B------:R-:W-:Y:S01]  /*84e0*/  @!P0 IMAD.MOV.U32 R43, RZ, RZ, R15 ;  /* 0x000000ffff2b8224 */ /* 0x000fe200078e000f */
[----:B------:R-:W-:Y:S01]  /*84f0*/  @!P0 MOV R42, RZ ;  /* 0x000000ff002a8202 */ /* 0x000fe20000000f00 */
[----:B------:R-:W-:Y:S02]  /*8500*/  @P0 IMAD.MOV.U32 R42, RZ, RZ, RZ ;  /* 0x000000ffff2a0224 */ /* 0x000fe400078e00ff */
[----:B------:R-:W-:Y:S01]  /*8510*/  @P0 IMAD.MOV.U32 R43, RZ, RZ, R12 ;  /* 0x000000ffff2b0224 */ /* 0x000fe200078e000c */
[----:B------:R-:W-:Y:S06]  /*8520*/  BRA `(.L_x_142) ;  /* 0x00000000001c7947 */ /* 0x000fec0003800000 */
.L_x_144:
[----:B------:R-:W-:Y:S02]  /*8530*/  LOP3.LUT R13, R15, 0x80000, RZ, 0xfc, !PT ;  /* 0x000800000f0d7812 */ /* 0x000fe400078efcff */
[----:B------:R-:W-:-:S03]  /*8540*/  MOV R42, R14 ;  /* 0x0000000e002a7202 */ /* 0x000fc60000000f00 */
[----:B------:R-:W-:Y:S01]  /*8550*/  IMAD.MOV.U32 R43, RZ, RZ, R13 ;  /* 0x000000ffff2b7224 */ /* 0x000fe200078e000d */
[----:B------:R-:W-:Y:S06]  /*8560*/  BRA `(.L_x_142) ;  /* 0x00000000000c7947 */ /* 0x000fec0003800000 */
.L_x_143:
[----:B------:R-:W-:Y:S01]  /*8570*/  LOP3.LUT R13, R17, 0x80000, RZ, 0xfc, !PT ;  /* 0x00080000110d7812 */ /* 0x000fe200078efcff */
[----:B------:R-:W-:-:S04]  /*8580*/  IMAD.MOV.U32 R42, RZ, RZ, R16 ;  /* 0x000000ffff2a7224 */ /* 0x000fc800078e0010 */
[----:B------:R-:W-:-:S07]  /*8590*/  IMAD.MOV.U32 R43, RZ, RZ, R13 ;  /* 0x000000ffff2b7224 */ /* 0x000fce00078e000d */
.L_x_142:
[----:B------:R-:W-:Y:S05]  /*85a0*/  BSYNC.RECONVERGENT B1 ;  /* 0x0000000000017941 */ /* 0x000fea0003800200 */
.L_x_140:
[----:B------:R-:W-:Y:S01]  /*85b0*/  IMAD.MOV.U32 R37, RZ, RZ, 0x0 ;  /* 0x00000000ff257424 */ /* 0x000fe200078e00ff */
[----:B------:R-:W-:Y:S01]  /*85c0*/  MOV R12, R42 ;  /* 0x0000002a000c7202 */ /* 0x000fe20000000f00 */
[----:B------:R-:W-:Y:S02]  /*85d0*/  IMAD.MOV.U32 R13, RZ, RZ, R43 ;  /* 0x000000ffff0d7224 */ /* 0x000fe400078e002b */
[----:B------:R-:W-:Y:S05]  /*85e0*/  RET.REL.NODEC R36 `(_Z9vy_kerneliddddddddjdPjS_S_S_y) ;  /* 0xffffff7824847950 */ /* 0x000fea0003c3ffff */
        .weak           $__internal_1_$__cuda_sm20_dsqrt_rn_f64_mediumpath_v1
        .type           $__internal_1_$__cuda_sm20_dsqrt_rn_f64_mediumpath_v1,@function
        .size           $__internal_1_$__cuda_sm20_dsqrt_rn_f64_mediumpath_v1,($_Z9vy_kerneliddddddddjdPjS_S_S_y$__internal_trig_reduction_slowpathd - $__internal_1_$__cuda_sm20_dsqrt_rn_f64_mediumpath_v1)
$__internal_1_$__cuda_sm20_dsqrt_rn_f64_mediumpath_v1:
[----:B------:R-:W-:Y:S01]  /*85f0*/  ISETP.GE.U32.AND P0, PT, R20, -0x3400000, PT ;  /* 0xfcc000001400780c */ /* 0x000fe20003f06070 */
[----:B------:R-:W-:Y:S01]  /*8600*/  BSSY.RECONVERGENT B1, `(.L_x_145) ;  /* 0x0000027000017945 */ /* 0x000fe20003800200 */
[----:B------:R-:W-:Y:S01]  /*8610*/  MOV R21, R19 ;  /* 0x0000001300157202 */ /* 0x000fe20000000f00 */
[----:B------:R-:W-:Y:S02]  /*8620*/  IMAD.MOV.U32 R19, RZ, RZ, R13 ;  /* 0x000000ffff137224 */ /* 0x000fe400078e000d */
[----:B------:R-:W-:Y:S02]  /*8630*/  IMAD.MOV.U32 R20, RZ, RZ, R38 ;  /* 0x000000ffff147224 */ /* 0x000fe400078e0026 */
[----:B------:R-:W-:-:S06]  /*8640*/  IMAD.MOV.U32 R13, RZ, RZ, R15 ;  /* 0x000000ffff0d7224 */ /* 0x000fcc00078e000f */
[----:B------:R-:W-:Y:S05]  /*8650*/  @!P0 BRA `(.L_x_146) ;  /* 0x0000000000208947 */ /* 0x000fea0003800000 */
[----:B------:R-:W-:-:S10]  /*8660*/  DFMA.RM R16, R18, R12, R16 ;  /* 0x0000000c1210722b */ /* 0x000fd40000004010 */
[----:B------:R-:W-:-:S05]  /*8670*/  IADD3 R12, P0, PT, R16, 0x1, RZ ;  /* 0x00000001100c7810 */ /* 0x000fca0007f1e0ff */
[----:B------:R-:W-:-:S06]  /*8680*/  IMAD.X R13, RZ, RZ, R17, P0 ;  /* 0x000000ffff0d7224 */ /* 0x000fcc00000e0611 */
[----:B------:R-:W-:-:S08]  /*8690*/  DFMA.RP R20, -R16, R12, R20 ;  /* 0x0000000c1014722b */ /* 0x000fd00000008114 */
[----:B------:R-:W-:-:S06]  /*86a0*/  DSETP.GT.AND P0, PT, R20, RZ, PT ;  /* 0x000000ff1400722a */ /* 0x000fcc0003f04000 */
[----:B------:R-:W-:Y:S02]  /*86b0*/  FSEL R12, R12, R16, P0 ;  /* 0x000000100c0c7208 */ /* 0x000fe40000000000 */
[----:B------:R-:W-:Y:S01]  /*86c0*/  FSEL R13, R13, R17, P0 ;  /* 0x000000110d0d7208 */ /* 0x000fe20000000000 */
[----:B------:R-:W-:Y:S06]  /*86d0*/  BRA `(.L_x_147) ;  /* 0x0000000000647947 */ /* 0x000fec0003800000 */
.L_x_146:
[----:B------:R-:W-:-:S14]  /*86e0*/  DSETP.NE.AND P0, PT, R20, RZ, PT ;  /* 0x000000ff1400722a */ /* 0x000fdc0003f05000 */
[----:B------:R-:W-:Y:S05]  /*86f0*/  @!P0 BRA `(.L_x_148) ;  /* 0x0000000000588947 */ /* 0x000fea0003800000 */
[----:B------:R-:W-:-:S13]  /*8700*/  ISETP.GE.AND P0, PT, R21, RZ, PT ;  /* 0x000000ff1500720c */ /* 0x000fda0003f06270 */
[----:B------:R-:W-:Y:S01]  /*8710*/  @!P0 MOV R12, 0x0 ;  /* 0x00000000000c8802 */ /* 0x000fe20000000f00 */
[----:B------:R-:W-:Y:S01]  /*8720*/  @!P0 IMAD.MOV.U32 R13, RZ, RZ, -0x80000 ;  /* 0xfff80000ff0d8424 */ /* 0x000fe200078e00ff */
[----:B------:R-:W-:Y:S06]  /*8730*/  @!P0 BRA `(.L_x_147) ;  /* 0x00000000004c8947 */ /* 0x000fec0003800000 */
[----:B------:R-:W-:-:S13]  /*8740*/  ISETP.GT.AND P0, PT, R21, 0x7fefffff, PT ;  /* 0x7fefffff1500780c */ /* 0x000fda0003f04270 */
[----:B------:R-:W-:Y:S05]  /*8750*/  @P0 BRA `(.L_x_148) ;  /* 0x0000000000400947 */ /* 0x000fea0003800000 */
[----:B------:R-:W-:Y:S01]  /*8760*/  DMUL R20, R20, 8.11296384146066816958e+31 ;  /* 0x4690000014147828 */ /* 0x000fe20000000000 */
[----:B------:R-:W-:Y:S01]  /*8770*/  IMAD.MOV.U32 R18, RZ, RZ, RZ ;  /* 0x000000ffff127224 */ /* 0x000fe200078e00ff */
[----:B------:R-:W-:Y:S01]  /*8780*/  MOV R13, 0x3fd80000 ;  /* 0x3fd80000000d7802 */ /* 0x000fe20000000f00 */
[----:B------:R-:W-:-:S03]  /*8790*/  IMAD.MOV.U32 R12, RZ, RZ, 0x0 ;  /* 0x00000000ff0c7424 */ /* 0x000fc600078e00ff */
[----:B------:R-:W0:Y:S02]  /*87a0*/  MUFU.RSQ64H R19, R21 ;  /* 0x0000001500137308 */ /* 0x000e240000001c00 */
[----:B0-----:R-:W-:-:S08]  /*87b0*/  DMUL R16, R18, R18 ;  /* 0x0000001212107228 */ /* 0x001fd00000000000 */
[----:B------:R-:W-:-:S08]  /*87c0*/  DFMA R16, R20, -R16, 1 ;  /* 0x3ff000001410742b */ /* 0x000fd00000000810 */
[----:B------:R-:W-:Y:S02]  /*87d0*/  DFMA R12, R16, R12, 0.5 ;  /* 0x3fe00000100c742b */ /* 0x000fe4000000000c */
[----:B------:R-:W-:-:S08]  /*87e0*/  DMUL R16, R18, R16 ;  /* 0x0000001012107228 */ /* 0x000fd00000000000 */
[----:B------:R-:W-:-:S08]  /*87f0*/  DFMA R16, R12, R16, R18 ;  /* 0x000000100c10722b */ /* 0x000fd00000000012 */
[----:B------:R-:W-:Y:S02]  /*8800*/  DMUL R12, R20, R16 ;  /* 0x00000010140c7228 */ /* 0x000fe40000000000 */
[----:B------:R-:W-:-:S06]  /*8810*/  VIADD R17, R17, 0xfff00000 ;  /* 0xfff0000011117836 */ /* 0x000fcc0000000000 */
[----:B------:R-:W-:-:S08]  /*8820*/  DFMA R18, R12, -R12, R20 ;  /* 0x8000000c0c12722b */ /* 0x000fd00000000014 */
[----:B------:R-:W-:-:S10]  /*8830*/  DFMA R12, R16, R18, R12 ;  /* 0x00000012100c722b */ /* 0x000fd4000000000c */
[----:B------:R-:W-:Y:S01]  /*8840*/  VIADD R13, R13, 0xfcb00000 ;  /* 0xfcb000000d0d7836 */ /* 0x000fe20000000000 */
[----:B------:R-:W-:Y:S06]  /*8850*/  BRA `(.L_x_147) ;  /* 0x0000000000047947 */ /* 0x000fec0003800000 */
.L_x_148:
[----:B------:R-:W-:-:S11]  /*8860*/  DADD R12, R20, R20 ;  /* 0x00000000140c7229 */ /* 0x000fd60000000014 */
.L_x_147:
[----:B------:R-:W-:Y:S05]  /*8870*/  BSYNC.RECONVERGENT B1 ;  /* 0x0000000000017941 */ /* 0x000fea0003800200 */
.L_x_145:
[----:B------:R-:W-:-:S04]  /*8880*/  IMAD.MOV.U32 R15, RZ, RZ, 0x0 ;  /* 0x00000000ff0f7424 */ /* 0x000fc800078e00ff */
[----:B------:R-:W-:Y:S05]  /*8890*/  RET.REL.NODEC R14 `(_Z9vy_kerneliddddddddjdPjS_S_S_y) ;  /* 0xffffff740ed87950 */ /* 0x000fea0003c3ffff */
        .type           $_Z9vy_kerneliddddddddjdPjS_S_S_y$__internal_trig_reduction_slowpathd,@function
        .size           $_Z9vy_kerneliddddddddjdPjS_S_S_y$__internal_trig_reduction_slowpathd,(.L_x_159 - $_Z9vy_kerneliddddddddjdPjS_S_S_y$__internal_trig_reduction_slowpathd)
$_Z9vy_kerneliddddddddjdPjS_S_S_y$__internal_trig_reduction_slowpathd:
[----:B------:R-:W-:Y:S02]  /*88a0*/  SHF.R.U32.HI R41, RZ, 0x14, R23 ;  /* 0x00000014ff297819 */ /* 0x000fe40000011617 */
[----:B------:R-:W-:Y:S02]  /*88b0*/  MOV R15, RZ ;  /* 0x000000ff000f7202 */ /* 0x000fe40000000f00 */
[----:B------:R-:W-:-:S04]  /*88c0*/  LOP3.LUT R12, R41, 0x7ff, RZ, 0xc0, !PT ;  /* 0x000007ff290c7812 */ /* 0x000fc800078ec0ff */
[----:B------:R-:W-:-:S13]  /*88d0*/  ISETP.NE.AND P0, PT, R12, 0x7ff, PT ;  /* 0x000007ff0c00780c */ /* 0x000fda0003f05270 */
[----:B------:R-:W-:Y:S05]  /*88e0*/  @!P0 BRA `(.L_x_149) ;  /* 0x0000000800548947 */ /* 0x000fea0003800000 */
[----:B------:R-:W-:Y:S01]  /*88f0*/  VIADD R13, R12, 0xfffffc00 ;  /* 0xfffffc000c0d7836 */ /* 0x000fe20000000000 */
[----:B------:R-:W-:Y:S01]  /*8900*/  BSSY.RECONVERGENT B1, `(.L_x_150) ;  /* 0x0000032000017945 */ /* 0x000fe20003800200 */
[----:B------:R-:W-:-:S03]  /*8910*/  CS2R R48, SRZ ;  /* 0x0000000000307805 */ /* 0x000fc6000001ff00 */
[----:B------:R-:W-:Y:S02]  /*8920*/  SHF.R.U32.HI R12, RZ, 0x6, R13 ;  /* 0x00000006ff0c7819 */ /* 0x000fe4000001160d */
[----:B------:R-:W-:Y:S02]  /*8930*/  ISETP.GE.U32.AND P0, PT, R13, 0x80, PT ;  /* 0x000000800d00780c */ /* 0x000fe40003f06070 */
[C---:B------:R-:W-:Y:S02]  /*8940*/  IADD3 R15, PT, PT, -R12.reuse, 0x13, RZ ;  /* 0x000000130c0f7810 */ /* 0x040fe40007ffe1ff */
[----:B------:R-:W-:Y:S02]  /*8950*/  IADD3 R13, PT, PT, -R12, 0xf, RZ ;  /* 0x0000000f0c0d7810 */ /* 0x000fe40007ffe1ff */
[----:B------:R-:W-:-:S04]  /*8960*/  SEL R15, R15, 0x12, P0 ;  /* 0x000000120f0f7807 */ /* 0x000fc80000000000 */
[----:B------:R-:W-:-:S13]  /*8970*/  ISETP.GE.AND P0, PT, R13, R15, PT ;  /* 0x0000000f0d00720c */ /* 0x000fda0003f06270 */
[----:B------:R-:W-:Y:S05]  /*8980*/  @P0 BRA `(.L_x_151) ;  /* 0x0000000000a40947 */ /* 0x000fea0003800000 */
[----:B------:R-:W0:Y:S01]  /*8990*/  LDC.64 R44, c[0x0][0x358] ;  /* 0x0000d600ff2c7b82 */ /* 0x000e220000000a00 */
[C---:B------:R-:W-:Y:S01]  /*89a0*/  SHF.L.U64.HI R17, R14.reuse, 0xb, R23 ;  /* 0x0000000b0e117819 */ /* 0x040fe20000010217 */
[----:B------:R-:W-:Y:S01]  /*89b0*/  BSSY.RECONVERGENT B2, `(.L_x_152) ;  /* 0x0000025000027945 */ /* 0x000fe20003800200 */
[----:B------:R-:W-:Y:S01]  /*89c0*/  IMAD.SHL.U32 R14, R14, 0x800, RZ ;  /* 0x000008000e0e7824 */ /* 0x000fe200078e00ff */
[----:B------:R-:W-:Y:S01]  /*89d0*/  IADD3 R20, PT, PT, RZ, -R12, -R15 ;  /* 0x8000000cff147210 */ /* 0x000fe20007ffe80f */
[----:B------:R-:W-:Y:S01]  /*89e0*/  IMAD.MOV.U32 R16, RZ, RZ, RZ ;  /* 0x000000ffff107224 */ /* 0x000fe200078e00ff */
[----:B------:R-:W-:Y:S02]  /*89f0*/  LOP3.LUT R17, R17, 0x80000000, RZ, 0xfc, !PT ;  /* 0x8000000011117812 */ /* 0x000fe400078efcff */
[----:B------:R-:W-:-:S07]  /*8a00*/  CS2R R48, SRZ ;  /* 0x0000000000307805 */ /* 0x000fce000001ff00 */
.L_x_153:
[----:B------:R-:W1:Y:S01]  /*8a10*/  LDC.64 R18, c[0x4][0x40] ;  /* 0x01001000ff127b82 */ /* 0x000e620000000a00 */
[----:B0-----:R-:W-:Y:S02]  /*8a20*/  R2UR UR32, R44 ;  /* 0x000000002c2072ca */ /* 0x001fe400000e0000 */
[----:B------:R-:W-:Y:S01]  /*8a30*/  R2UR UR33, R45 ;  /* 0x000000002d2172ca */ /* 0x000fe200000e0000 */
[----:B-1----:R-:W-:-:S12]  /*8a40*/  IMAD.WIDE R46, R13, 0x8, R18 ;  /* 0x000000080d2e7825 */ /* 0x002fd800078e0212 */
[----:B------:R-:W2:Y:S01]  /*8a50*/  LDG.E.64.CONSTANT R46, desc[UR32][R46.64] ;  /* 0x000000202e2e7981 */ /* 0x000ea2000c1e9b00 */
[----:B------:R-:W-:Y:S01]  /*8a60*/  MOV R42, R48 ;  /* 0x00000030002a7202 */ /* 0x000fe20000000f00 */
[----:B------:R-:W-:Y:S02]  /*8a70*/  IMAD.MOV.U32 R43, RZ, RZ, R49 ;  /* 0x000000ffff2b7224 */ /* 0x000fe400078e0031 */
[----:B------:R-:W-:Y:S02]  /*8a80*/  VIADD R20, R20, 0x1 ;  /* 0x0000000114147836 */ /* 0x000fe40000000000 */
[----:B------:R-:W-:Y:S02]  /*8a90*/  VIADD R13, R13, 0x1 ;  /* 0x000000010d0d7836 */ /* 0x000fe40000000000 */
[----:B--2---:R-:W-:-:S04]  /*8aa0*/  IMAD.WIDE.U32 R42, P2, R46, R14, R42 ;  /* 0x0000000e2e2a7225 */ /* 0x004fc8000784002a */
[-C--:B------:R-:W-:Y:S02]  /*8ab0*/  IMAD R19, R46, R17.reuse, RZ ;  /* 0x000000112e137224 */ /* 0x080fe400078e02ff */
[C---:B------:R-:W-:Y:S02]  /*8ac0*/  IMAD R18, R47.reuse, R14, RZ ;  /* 0x0000000e2f127224 */ /* 0x040fe400078e02ff */
[----:B------:R-:W-:Y:S01]  /*8ad0*/  IMAD R21, R47, R17, RZ ;  /* 0x000000112f157224 */ /* 0x000fe200078e02ff */
[----:B------:R-:W-:Y:S01]  /*8ae0*/  IADD3 R19, P1, PT, R19, R43, RZ ;  /* 0x0000002b13137210 */ /* 0x000fe20007f3e0ff */
[----:B------:R-:W-:Y:S02]  /*8af0*/  IMAD.MOV.U32 R48, RZ, RZ, R42 ;  /* 0x000000ffff307224 */ /* 0x000fe400078e002a */
[----:B------:R-:W-:Y:S01]  /*8b00*/  IMAD R42, R16, 0x8, R1 ;  /* 0x00000008102a7824 */ /* 0x000fe200078e0201 */
[----:B------:R-:W-:Y:S01]  /*8b10*/  IADD3 R49, P0, PT, R18, R19, RZ ;  /* 0x0000001312317210 */ /* 0x000fe20007f1e0ff */
[----:B------:R-:W-:Y:S01]  /*8b20*/  IMAD.HI.U32 R19, R46, R17, RZ ;  /* 0x000000112e137227 */ /* 0x000fe200078e00ff */
[----:B------:R-:W-:-:S03]  /*8b30*/  IADD3 R16, PT, PT, R16, 0x1, RZ ;  /* 0x0000000110107810 */ /* 0x000fc60007ffe0ff */
[----:B------:R-:W-:Y:S01]  /*8b40*/  IMAD.HI.U32 R18, R47, R14, RZ ;  /* 0x0000000e2f127227 */ /* 0x000fe200078e00ff */
[----:B------:R-:W-:Y:S01]  /*8b50*/  IADD3.X R19, PT, PT, R19, RZ, RZ, P2, !PT ;  /* 0x000000ff13137210 */ /* 0x000fe200017fe4ff */
[----:B------:R0:W-:Y:S03]  /*8b60*/  STL.64 [R42], R48 ;  /* 0x000000302a007387 */ /* 0x0001e60000100a00 */
[----:B------:R-:W-:Y:S01]  /*8b70*/  IADD3.X R18, P1, PT, R18, R19, RZ, P1, !PT ;  /* 0x0000001312127210 */ /* 0x000fe20000f3e4ff */
[----:B------:R-:W-:-:S03]  /*8b80*/  IMAD.HI.U32 R19, R47, R17, RZ ;  /* 0x000000112f137227 */ /* 0x000fc600078e00ff */
[----:B------:R-:W-:Y:S01]  /*8b90*/  IADD3.X R18, P0, PT, R21, R18, RZ, P0, !PT ;  /* 0x0000001215127210 */ /* 0x000fe2000071e4ff */
[----:B------:R-:W-:Y:S01]  /*8ba0*/  IMAD.X R19, RZ, RZ, R19, P1 ;  /* 0x000000ffff137224 */ /* 0x000fe200008e0613 */
[----:B------:R-:W-:-:S03]  /*8bb0*/  ISETP.NE.AND P1, PT, R20, -0xf, PT ;  /* 0xfffffff11400780c */ /* 0x000fc60003f25270 */
[----:B------:R-:W-:Y:S02]  /*8bc0*/  IMAD.X R19, RZ, RZ, R19, P0 ;  /* 0x000000ffff137224 */ /* 0x000fe400000e0613 */
[----:B0-----:R-:W-:Y:S02]  /*8bd0*/  IMAD.MOV.U32 R48, RZ, RZ, R18 ;  /* 0x000000ffff307224 */ /* 0x001fe400078e0012 */
[----:B------:R-:W-:-:S06]  /*8be0*/  IMAD.MOV.U32 R49, RZ, RZ, R19 ;  /* 0x000000ffff317224 */ /* 0x000fcc00078e0013 */
[----:B------:R-:W-:Y:S05]  /*8bf0*/  @P1 BRA `(.L_x_153) ;  /* 0xfffffffc00841947 */ /* 0x000fea000383ffff */
[----:B------:R-:W-:Y:S05]  /*8c00*/  BSYNC.RECONVERGENT B2 ;  /* 0x0000000000027941 */ /* 0x000fea0003800200 */
.L_x_152:
[----:B------:R-:W-:-:S07]  /*8c10*/  MOV R13, R15 ;  /* 0x0000000f000d7202 */ /* 0x000fce0000000f00 */
.L_x_151:
[----:B------:R-:W-:Y:S05]  /*8c20*/  BSYNC.RECONVERGENT B1 ;  /* 0x0000000000017941 */ /* 0x000fea0003800200 */
.L_x_150:
[----:B------:R-:W-:Y:S01]  /*8c30*/  LOP3.LUT P0, R41, R41, 0x3f, RZ, 0xc0, !PT ;  /* 0x0000003f29297812 */ /* 0x000fe2000780c0ff */
[----:B------:R-:W-:-:S04]  /*8c40*/  IMAD.IADD R12, R12, 0x1, R13 ;  /* 0x000000010c0c7824 */ /* 0x000fc800078e020d */
[----:B------:R-:W-:-:S05]  /*8c50*/  IMAD.U32 R42, R12, 0x8, R1 ;  /* 0x000000080c2a7824 */ /* 0x000fca00078e0001 */
[----:B------:R0:W-:Y:S04]  /*8c60*/  STL.64 [R42+-0x78], R48 ;  /* 0xffff88302a007387 */ /* 0x0001e80000100a00 */
[----:B------:R-:W2:Y:S04]  /*8c70*/  @P0 LDL.64 R16, [R1+0x8] ;  /* 0x0000080001100983 */ /* 0x000ea80000100a00 */
[----:B------:R-:W3:Y:S04]  /*8c80*/  LDL.64 R12, [R1+0x10] ;  /* 0x00001000010c7983 */ /* 0x000ee80000100a00 */
[----:B------:R-:W4:Y:S01]  /*8c90*/  LDL.64 R14, [R1+0x18] ;  /* 0x00001800010e7983 */ /* 0x000f220000100a00 */
[----:B------:R-:W-:Y:S01]  /*8ca0*/  BSSY.RECONVERGENT B1, `(.L_x_154) ;  /* 0x0000035000017945 */ /* 0x000fe20003800200 */
[----:B--2---:R-:W-:-:S02]  /*8cb0*/  @P0 SHF.R.U64 R20, R16, 0x1, R17 ;  /* 0x0000000110140819 */ /* 0x004fc40000001211 */
[----:B------:R-:W-:Y:S02]  /*8cc0*/  @P0 SHF.R.U32.HI R21, RZ, 0x1, R17 ;  /* 0x00000001ff150819 */ /* 0x000fe40000011611 */
[----:B------:R-:W-:Y:S02]  /*8cd0*/  @P0 LOP3.LUT R16, R41, 0x3f, RZ, 0x3c, !PT ;  /* 0x0000003f29100812 */ /* 0x000fe400078e3cff */
[-C--:B---3--:R-:W-:Y:S02]  /*8ce0*/  @P0 SHF.L.U32 R19, R12, R41.reuse, RZ ;  /* 0x000000290c130219 */ /* 0x088fe400000006ff */
[----:B------:R-:W-:Y:S02]  /*8cf0*/  @P0 SHF.R.U64 R20, R20, R16, R21 ;  /* 0x0000001014140219 */ /* 0x000fe40000001215 */
[C-C-:B------:R-:W-:Y:S02]  /*8d00*/  @P0 SHF.R.U64 R17, R12.reuse, 0x1, R13.reuse ;  /* 0x000000010c110819 */ /* 0x140fe4000000120d */
[----:B------:R-:W-:-:S02]  /*8d10*/  @P0 SHF.L.U64.HI R18, R12, R41, R13 ;  /* 0x000000290c120219 */ /* 0x000fc4000001020d */
[----:B------:R-:W-:Y:S02]  /*8d20*/  @P0 LOP3.LUT R12, R19, R20, RZ, 0xfc, !PT ;  /* 0x00000014130c0212 */ /* 0x000fe400078efcff */
[----:B------:R-:W-:Y:S02]  /*8d30*/  @P0 SHF.R.U32.HI R19, RZ, 0x1, R13 ;  /* 0x00000001ff130819 */ /* 0x000fe4000001160d */
[-C--:B------:R-:W-:Y:S02]  /*8d40*/  @P0 SHF.R.U32.HI R21, RZ, R16.reuse, R21 ;  /* 0x00000010ff150219 */ /* 0x080fe40000011615 */
[----:B----4-:R-:W-:Y:S02]  /*8d50*/  @P0 SHF.L.U32 R20, R14, R41, RZ ;  /* 0x000000290e140219 */ /* 0x010fe400000006ff */
[----:B------:R-:W-:Y:S02]  /*8d60*/  @P0 SHF.R.U64 R17, R17, R16, R19 ;  /* 0x0000001011110219 */ /* 0x000fe40000001213 */
[----:B------:R-:W-:-:S02]  /*8d70*/  @P0 LOP3.LUT R13, R18, R21, RZ, 0xfc, !PT ;  /* 0x00000015120d0212 */ /* 0x000fc400078efcff */
[----:B------:R-:W-:Y:S02]  /*8d80*/  @P0 SHF.L.U64.HI R41, R14, R41, R15 ;  /* 0x000000290e290219 */ /* 0x000fe4000001020f */
[----:B------:R-:W-:Y:S01]  /*8d90*/  @P0 LOP3.LUT R14, R20, R17, RZ, 0xfc, !PT ;  /* 0x00000011140e0212 */ /* 0x000fe200078efcff */
[C---:B------:R-:W-:Y:S01]  /*8da0*/  IMAD.SHL.U32 R17, R12.reuse, 0x4, RZ ;  /* 0x000000040c117824 */ /* 0x040fe200078e00ff */
[----:B------:R-:W-:Y:S02]  /*8db0*/  @P0 SHF.R.U32.HI R16, RZ, R16, R19 ;  /* 0x00000010ff100219 */ /* 0x000fe40000011613 */
[----:B------:R-:W-:Y:S02]  /*8dc0*/  SHF.L.U64.HI R12, R12, 0x2, R13 ;  /* 0x000000020c0c7819 */ /* 0x000fe4000001020d */
[----:B------:R-:W-:Y:S02]  /*8dd0*/  @P0 LOP3.LUT R15, R41, R16, RZ, 0xfc, !PT ;  /* 0x00000010290f0212 */ /* 0x000fe400078efcff */
[----:B------:R-:W-:-:S02]  /*8de0*/  SHF.L.W.U32.HI R13, R13, 0x2, R14 ;  /* 0x000000020d0d7819 */ /* 0x000fc40000010e0e */
[----:B------:R-:W-:Y:S02]  /*8df0*/  IADD3 RZ, P0, PT, RZ, -R17, RZ ;  /* 0x80000011ffff7210 */ /* 0x000fe40007f1e0ff */
[----:B------:R-:W-:Y:S02]  /*8e00*/  LOP3.LUT R19, RZ, R12, RZ, 0x33, !PT ;  /* 0x0000000cff137212 */ /* 0x000fe400078e33ff */
[----:B------:R-:W-:Y:S02]  /*8e10*/  SHF.L.W.U32.HI R16, R14, 0x2, R15 ;  /* 0x000000020e107819 */ /* 0x000fe40000010e0f */
[----:B------:R-:W-:Y:S02]  /*8e20*/  LOP3.LUT R18, RZ, R13, RZ, 0x33, !PT ;  /* 0x0000000dff127212 */ /* 0x000fe400078e33ff */
[----:B------:R-:W-:Y:S02]  /*8e30*/  IADD3.X R19, P0, PT, RZ, R19, RZ, P0, !PT ;  /* 0x00000013ff137210 */ /* 0x000fe4000071e4ff */
[----:B------:R-:W-:-:S02]  /*8e40*/  LOP3.LUT R21, RZ, R16, RZ, 0x33, !PT ;  /* 0x00000010ff157212 */ /* 0x000fc400078e33ff */
[C---:B------:R-:W-:Y:S02]  /*8e50*/  ISETP.GT.U32.AND P2, PT, R13.reuse, -0x1, PT ;  /* 0xffffffff0d00780c */ /* 0x040fe40003f44070 */
[----:B------:R-:W-:Y:S02]  /*8e60*/  IADD3.X R18, P1, PT, RZ, R18, RZ, P0, !PT ;  /* 0x00000012ff127210 */ /* 0x000fe4000073e4ff */
[C---:B------:R-:W-:Y:S02]  /*8e70*/  ISETP.GT.AND.EX P0, PT, R16.reuse, -0x1, PT, P2 ;  /* 0xffffffff1000780c */ /* 0x040fe40003f04320 */
[----:B------:R-:W-:Y:S02]  /*8e80*/  IADD3.X R21, PT, PT, RZ, R21, RZ, P1, !PT ;  /* 0x00000015ff157210 */ /* 0x000fe40000ffe4ff */
[----:B------:R-:W-:Y:S02]  /*8e90*/  SEL R13, R13, R18, P0 ;  /* 0x000000120d0d7207 */ /* 0x000fe40000000000 */
[----:B------:R-:W-:-:S02]  /*8ea0*/  SEL R14, R16, R21, P0 ;  /* 0x00000015100e7207 */ /* 0x000fc40000000000 */
[----:B------:R-:W-:Y:S02]  /*8eb0*/  SEL R12, R12, R19, P0 ;  /* 0x000000130c0c7207 */ /* 0x000fe40000000000 */
[----:B------:R-:W-:-:S03]  /*8ec0*/  ISETP.NE.U32.AND P1, PT, R14, RZ, PT ;  /* 0x000000ff0e00720c */ /* 0x000fc60003f25070 */
[----:B------:R-:W-:Y:S01]  /*8ed0*/  @!P0 IMAD.MOV R17, RZ, RZ, -R17 ;  /* 0x000000ffff118224 */ /* 0x000fe200078e0a11 */
[----:B------:R-:W-:-:S04]  /*8ee0*/  SEL R21, R13, R14, !P1 ;  /* 0x0000000e0d157207 */ /* 0x000fc80004800000 */
[----:B------:R-:W1:Y:S02]  /*8ef0*/  FLO.U32 R18, R21 ;  /* 0x0000001500127300 */ /* 0x000e6400000e0000 */
[C---:B-1----:R-:W-:Y:S02]  /*8f00*/  IADD3 R20, PT, PT, -R18.reuse, 0x1f, RZ ;  /* 0x0000001f12147810 */ /* 0x042fe40007ffe1ff */
[----:B------:R-:W-:-:S03]  /*8f10*/  IADD3 R18, PT, PT, -R18, 0x3f, RZ ;  /* 0x0000003f12127810 */ /* 0x000fc60007ffe1ff */
[----:B------:R-:W-:-:S05]  /*8f20*/  @P1 IMAD.MOV R18, RZ, RZ, R20 ;  /* 0x000000ffff121224 */ /* 0x000fca00078e0214 */
[----:B------:R-:W-:-:S13]  /*8f30*/  ISETP.NE.AND P1, PT, R18, RZ, PT ;  /* 0x000000ff1200720c */ /* 0x000fda0003f25270 */
[----:B0-----:R-:W-:Y:S05]  /*8f40*/  @!P1 BRA `(.L_x_155) ;  /* 0x0000000000289947 */ /* 0x001fea0003800000 */
[C---:B------:R-:W-:Y:S02]  /*8f50*/  LOP3.LUT R20, R18.reuse, 0x3f, RZ, 0xc0, !PT ;  /* 0x0000003f12147812 */ /* 0x040fe400078ec0ff */
[--C-:B------:R-:W-:Y:S02]  /*8f60*/  SHF.R.U64 R17, R17, 0x1, R12.reuse ;  /* 0x0000000111117819 */ /* 0x100fe4000000120c */
[----:B------:R-:W-:Y:S02]  /*8f70*/  SHF.R.U32.HI R12, RZ, 0x1, R12 ;  /* 0x00000001ff0c7819 */ /* 0x000fe4000001160c */
[----:B------:R-:W-:Y:S02]  /*8f80*/  LOP3.LUT R19, R18, 0x3f, RZ, 0xc, !PT ;  /* 0x0000003f12137812 */ /* 0x000fe400078e0cff */
[CC--:B------:R-:W-:Y:S02]  /*8f90*/  SHF.L.U64.HI R14, R13.reuse, R20.reuse, R14 ;  /* 0x000000140d0e7219 */ /* 0x0c0fe4000001020e */
[----:B------:R-:W-:-:S02]  /*8fa0*/  SHF.L.U32 R13, R13, R20, RZ ;  /* 0x000000140d0d7219 */ /* 0x000fc400000006ff */
[-CC-:B------:R-:W-:Y:S02]  /*8fb0*/  SHF.R.U64 R20, R17, R19.reuse, R12.reuse ;  /* 0x0000001311147219 */ /* 0x180fe4000000120c */
[----:B------:R-:W-:Y:S02]  /*8fc0*/  SHF.R.U32.HI R19, RZ, R19, R12 ;  /* 0x00000013ff137219 */ /* 0x000fe4000001160c */
[----:B------:R-:W-:Y:S02]  /*8fd0*/  LOP3.LUT R13, R13, R20, RZ, 0xfc, !PT ;  /* 0x000000140d0d7212 */ /* 0x000fe400078efcff */
[----:B------:R-:W-:-:S07]  /*8fe0*/  LOP3.LUT R14, R14, R19, RZ, 0xfc, !PT ;  /* 0x000000130e0e7212 */ /* 0x000fce00078efcff */
.L_x_155:
[----:B------:R-:W-:Y:S05]  /*8ff0*/  BSYNC.RECONVERGENT B1 ;  /* 0x0000000000017941 */ /* 0x000fea0003800200 */
.L_x_154:
[----:B------:R-:W-:Y:S02]  /*9000*/  HFMA2 R21, -RZ, RZ, 0, 0 ;  /* 0x00000000ff157431 */ /* 0x000fe400000001ff */
[----:B------:R-:W-:Y:S01]  /*9010*/  IMAD.WIDE.U32 R42, R13, 0x2168c235, RZ ;  /* 0x2168c2350d2a7825 */ /* 0x000fe200078e00ff */
[----:B------:R-:W-:-:S03]  /*9020*/  SHF.R.U32.HI R15, RZ, 0x1e, R15 ;  /* 0x0000001eff0f7819 */ /* 0x000fc6000001160f */
[----:B------:R-:W-:Y:S01]  /*9030*/  IMAD.MOV.U32 R20, RZ, RZ, R43 ;  /* 0x000000ffff147224 */ /* 0x000fe200078e002b */
[----:B------:R-:W-:Y:S01]  /*9040*/  IADD3 RZ, P2, PT, R42, R42, RZ ;  /* 0x0000002a2aff7210 */ /* 0x000fe20007f5e0ff */
[----:B------:R-:W-:Y:S01]  /*9050*/  IMAD.HI.U32 R12, R14, -0x36f0255e, RZ ;  /* 0xc90fdaa20e0c7827 */ /* 0x000fe200078e00ff */
[----:B------:R-:W-:-:S03]  /*9060*/  LEA.HI R15, R16, R15, RZ, 0x1 ;  /* 0x0000000f100f7211 */ /* 0x000fc600078f08ff */
[----:B------:R-:W-:-:S04]  /*9070*/  IMAD.WIDE.U32 R20, R13, -0x36f0255e, R20 ;  /* 0xc90fdaa20d147825 */ /* 0x000fc800078e0014 */
[----:B------:R-:W-:-:S04]  /*9080*/  IMAD.WIDE.U32 R20, P1, R14, 0x2168c235, R20 ;  /* 0x2168c2350e147825 */ /* 0x000fc80007820014 */
[----:B------:R-:W-:Y:S01]  /*9090*/  IMAD R14, R14, -0x36f0255e, RZ ;  /* 0xc90fdaa20e0e7824 */ /* 0x000fe200078e02ff */
[----:B------:R-:W-:Y:S01]  /*90a0*/  IADD3.X RZ, P2, PT, R20, R20, RZ, P2, !PT ;  /* 0x0000001414ff7210 */ /* 0x000fe2000175e4ff */
[----:B------:R-:W-:-:S03]  /*90b0*/  IMAD.X R12, RZ, RZ, R12, P1 ;  /* 0x000000ffff0c7224 */ /* 0x000fc600008e060c */
[----:B------:R-:W-:-:S04]  /*90c0*/  IADD3 R14, P1, PT, R14, R21, RZ ;  /* 0x000000150e0e7210 */ /* 0x000fc80007f3e0ff */
[C---:B------:R-:W-:Y:S01]  /*90d0*/  IADD3.X R13, P2, PT, R14.reuse, R14, RZ, P2, !PT ;  /* 0x0000000e0e0d7210 */ /* 0x040fe2000175e4ff */
[----:B------:R-:W-:Y:S01]  /*90e0*/  IMAD.X R17, RZ, RZ, R12, P1 ;  /* 0x000000ffff117224 */ /* 0x000fe200008e060c */
[----:B------:R-:W-:-:S03]  /*90f0*/  ISETP.GT.U32.AND P1, PT, R14, RZ, PT ;  /* 0x000000ff0e00720c */ /* 0x000fc60003f24070 */
[C---:B------:R-:W-:Y:S01]  /*9100*/  IMAD.X R12, R17.reuse, 0x1, R17, P2 ;  /* 0x00000001110c7824 */ /* 0x040fe200010e0611 */
[----:B------:R-:W-:-:S04]  /*9110*/  ISETP.GT.AND.EX P1, PT, R17, RZ, PT, P1 ;  /* 0x000000ff1100720c */ /* 0x000fc80003f24310 */
[----:B------:R-:W-:Y:S02]  /*9120*/  SEL R13, R13, R14, P1 ;  /* 0x0000000e0d0d7207 */ /* 0x000fe40000800000 */
[----:B------:R-:W-:Y:S02]  /*9130*/  SEL R12, R12, R17, P1 ;  /* 0x000000110c0c7207 */ /* 0x000fe40000800000 */
[----:B------:R-:W-:-:S04]  /*9140*/  IADD3 R13, P2, PT, R13, 0x1, RZ ;  /* 0x000000010d0d7810 */ /* 0x000fc80007f5e0ff */
[----:B------:R-:W-:-:S04]  /*9150*/  IADD3.X R12, PT, PT, RZ, R12, RZ, P2, !PT ;  /* 0x0000000cff0c7210 */ /* 0x000fc800017fe4ff */
[----:B------:R-:W-:-:S04]  /*9160*/  SHF.R.U64 R13, R13, 0xa, R12 ;  /* 0x0000000a0d0d7819 */ /* 0x000fc8000000120c */
[----:B------:R-:W-:Y:S02]  /*9170*/  IADD3 R17, P2, PT, R13, 0x1, RZ ;  /* 0x000000010d117810 */ /* 0x000fe40007f5e0ff */
[----:B------:R-:W-:Y:S02]  /*9180*/  SEL R13, RZ, 0xffffffff, !P1 ;  /* 0xffffffffff0d7807 */ /* 0x000fe40004800000 */
[----:B------:R-:W-:Y:S02]  /*9190*/  LEA.HI.X R12, R12, RZ, RZ, 0x16, P2 ;  /* 0x000000ff0c0c7211 */ /* 0x000fe400010fb4ff */
[----:B------:R-:W-:Y:S01]  /*91a0*/  LOP3.LUT P1, R23, R23, 0x80000000, RZ, 0xc0, !PT ;  /* 0x8000000017177812 */ /* 0x000fe2000782c0ff */
[----:B------:R-:W-:Y:S01]  /*91b0*/  IMAD.IADD R13, R13, 0x1, -R18 ;  /* 0x000000010d0d7824 */ /* 0x000fe200078e0a12 */
[--C-:B------:R-:W-:Y:S02]  /*91c0*/  SHF.R.U64 R17, R17, 0x1, R12.reuse ;  /* 0x0000000111117819 */ /* 0x100fe4000000120c */
[----:B------:R-:W-:Y:S01]  /*91d0*/  SHF.R.U32.HI R12, RZ, 0x1, R12 ;  /* 0x00000001ff0c7819 */ /* 0x000fe2000001160c */
[----:B------:R-:W-:Y:S01]  /*91e0*/  IMAD.SHL.U32 R13, R13, 0x100000, RZ ;  /* 0x001000000d0d7824 */ /* 0x000fe200078e00ff */
[----:B------:R-:W-:-:S02]  /*91f0*/  IADD3 R14, P2, P3, RZ, RZ, R17 ;  /* 0x000000ffff0e7210 */ /* 0x000fc40007b5e011 */
[----:B------:R-:W-:Y:S02]  /*9200*/  @!P0 LOP3.LUT R23, R23, 0x80000000, RZ, 0x3c, !PT ;  /* 0x8000000017178812 */ /* 0x000fe400078e3cff */
[----:B------:R-:W-:-:S03]  /*9210*/  IADD3.X R12, PT, PT, R13, 0x3fe00000, R12, P2, P3 ;  /* 0x3fe000000d0c7810 */ /* 0x000fc600017e640c */
[----:B------:R-:W-:Y:S01]  /*9220*/  @P1 IMAD.MOV R15, RZ, RZ, -R15 ;  /* 0x000000ffff0f1224 */ /* 0x000fe200078e0a0f */
[----:B------:R-:W-:-:S07]  /*9230*/  LOP3.LUT R23, R12, R23, RZ, 0xfc, !PT ;  /* 0x000000170c177212 */ /* 0x000fce00078efcff */
.L_x_149:
[----:B------:R-:W-:Y:S01]  /*9240*/  IMAD.MOV.U32 R13, RZ, RZ, R23 ;  /* 0x000000ffff0d7224 */ /* 0x000fe200078e0017 */
[----:B------:R-:W-:Y:S01]  /*9250*/  MOV R12, R14 ;  /* 0x0000000e000c7202 */ /* 0x000fe20000000f00 */
[----:B------:R-:W-:-:S04]  /*9260*/  IMAD.MOV.U32 R23, RZ, RZ, 0x0 ;  /* 0x00000000ff177424 */ /* 0x000fc800078e00ff */
[----:B------:R-:W-:Y:S05]  /*9270*/  RET.REL.NODEC R22 `(_Z9vy_kerneliddddddddjdPjS_S_S_y) ;  /* 0xffffff6c16607950 */ /* 0x000fea0003c3ffff */
.L_x_156:
[----:B------:R-:W-:-:S00]  /*9280*/  BRA `(.L_x_156) ;  /* 0xfffffffc00fc7947 */ /* 0x000fc0000383ffff */
[----:B------:R-:W-:-:S00]  /*9290*/  NOP ;  /* 0x0000000000007918 */ /* 0x000fc00000000000 */
        /* <DEDUP_REMOVED lines=14> */
.L_x_159:


//--------------------- .nv.global.init           --------------------------
	.section	.nv.global.init,"aw",@progbits
	.align	16
.nv.global.init:
	.type		__cudart_sin_cos_coeffs,@object
	.size		__cudart_sin_cos_coeffs,(__cudart_i2opi_d - __cudart_sin_cos_coeffs)
__cudart_sin_cos_coeffs:
        /*0000*/ 	.byte	0x46, 0xd2, 0xb0, 0x2c, 0xf1, 0xe5, 0x5a, 0xbe, 0x92, 0xe3, 0xac, 0x69, 0xe3, 0x1d, 0xc7, 0x3e
        /*0010*/ 	.byte	0xa1, 0x62, 0xdb, 0x19, 0xa0, 0x01, 0x2a, 0xbf, 0x18, 0x08, 0x11, 0x11, 0x11, 0x11, 0x81, 0x3f
        /*0020*/ 	.byte	0x54, 0x55, 0x55, 0x55, 0x55, 0x55, 0xc5, 0xbf, 0x00, 0x00, 0x00, 0x00, 0x00, 0x00, 0x00, 0x00
        /*0030*/ 	.byte	0x00, 0x00, 0x00, 0x00, 0x00, 0x00, 0x00, 0x00, 0x64, 0x81, 0xfd, 0x20, 0x83, 0xff, 0xa8, 0xbd
        /*0040*/ 	.byte	0x28, 0x85, 0xef, 0xc1, 0xa7, 0xee, 0x21, 0x3e, 0xd9, 0xe6, 0x06, 0x8e, 0x4f, 0x7e, 0x92, 0xbe
        /*0050*/ 	.byte	0xe9, 0xbc, 0xdd, 0x19, 0xa0, 0x01, 0xfa, 0x3e, 0x47, 0x5d, 0xc1, 0x16, 0x6c, 0xc1, 0x56, 0xbf
        /*0060*/ 	.byte	0x51, 0x55, 0x55, 0x55, 0x55, 0x55, 0xa5, 0x3f, 0x00, 0x00, 0x00, 0x00, 0x00, 0x00, 0xe0, 0xbf
        /*0070*/ 	.byte	0x00, 0x00, 0x00, 0x00, 0x00, 0x00, 0xf0, 0x3f, 0x00, 0x00, 0x00, 0x00, 0x00, 0x00, 0x00, 0x00
	.type		__cudart_i2opi_d,@object
	.size		__cudart_i2opi_d,(mrg32k3aM1SubSeq - __cudart_i2opi_d)
__cudart_i2opi_d:
        /* <DEDUP_REMOVED lines=9> */
	.type		mrg32k3aM1SubSeq,@object
	.size		mrg32k3aM1SubSeq,(mrg32k3aM2SubSeq - mrg32k3aM1SubSeq)
mrg32k3aM1SubSeq:
        /* <DEDUP_REMOVED lines=126> */
	.type		mrg32k3aM2SubSeq,@object
	.size		mrg32k3aM2SubSeq,(mrg32k3aM1 - mrg32k3aM2SubSeq)
mrg32k3aM2SubSeq:
        /* <DEDUP_REMOVED lines=126> */
	.type		mrg32k3aM1,@object
	.size		mrg32k3aM1,(mrg32k3aM1Seq - mrg32k3aM1)
mrg32k3aM1:
        /* <DEDUP_REMOVED lines=144> */
	.type		mrg32k3aM1Seq,@object
	.size		mrg32k3aM1Seq,(mrg32k3aM2 - mrg32k3aM1Seq)
mrg32k3aM1Seq:
        /* <DEDUP_REMOVED lines=144> */
	.type		mrg32k3aM2,@object
	.size		mrg32k3aM2,(mrg32k3aM2Seq - mrg32k3aM2)
mrg32k3aM2:
        /* <DEDUP_REMOVED lines=144> */
	.type		mrg32k3aM2Seq,@object
	.size		mrg32k3aM2Seq,(precalc_xorwow_matrix - mrg32k3aM2Seq)
mrg32k3aM2Seq:
        /* <DEDUP_REMOVED lines=144> */
	.type		precalc_xorwow_matrix,@object
	.size		precalc_xorwow_matrix,(precalc_xorwow_offset_matrix - precalc_xorwow_matrix)
precalc_xorwow_matrix:
        /* <DEDUP_REMOVED lines=6400> */
	.type		precalc_xorwow_offset_matrix,@object
	.size		precalc_xorwow_offset_matrix,(.L_1 - precalc_xorwow_offset_matrix)
precalc_xorwow_offset_matrix:
        /* <DEDUP_REMOVED lines=6400> */
.L_1:


//--------------------- .nv.shared._Z9vy_kerneliddddddddjdPjS_S_S_y --------------------------
	.section	.nv.shared._Z9vy_kerneliddddddddjdPjS_S_S_y,"aw",@nobits
	.sectionflags	@""
	.align	16
	.zero		1024


//--------------------- .nv.shared.reserved.0     --------------------------
	.section	.nv.shared.reserved.0,"aw",@nobits
	.weak		__nv_reservedSMEM_offset_0_alias
	.size		__nv_reservedSMEM_offset_0_alias, 0, 64
	.other		__nv_reservedSMEM_offset_0_alias,@"STO_CUDA_RESERVED_SHARED STV_DEFAULT"
__nv_reservedSMEM_offset_0_alias:
	.zero		0
	.zero		64


//--------------------- .nv.constant0._Z9vy_kerneliddddddddjdPjS_S_S_y --------------------------
	.section	.nv.constant0._Z9vy_kerneliddddddddjdPjS_S_S_y,"a",@progbits
	.sectionflags	@""
	.align	4
.nv.constant0._Z9vy_kerneliddddddddjdPjS_S_S_y:
	.zero		1024


//--------------------- SYMBOLS --------------------------

	.type		.nv.reservedSmem.offset0,@object
	.size		.nv.reservedSmem.offset0,0x4
	.type		.nv.reservedSmem.cap,@object
	.size		.nv.reservedSmem.cap,0x4
